//
// Generated by NVIDIA NVVM Compiler
//
// Compiler Build ID: CL-36424714
// Cuda compilation tools, release 13.0, V13.0.88
// Based on NVVM 20.0.0
//

.version 9.0
.target sm_100
.address_size 64

	// .globl	divergence
.const .align 4 .u32 U_FEILD;
.const .align 4 .u32 V_FEILD = 1;
.const .align 4 .u32 W_FEILD = 2;
.const .align 4 .u32 S_FEILD = 3;
.const .align 4 .f32 FRICTION = 0f3F4CCCCD;
.const .align 4 .f32 H = 0f3C23D70A;

.visible .entry divergence(
	.param .u64 .ptr .align 1 divergence_param_0,
	.param .u64 .ptr .align 1 divergence_param_1,
	.param .u64 .ptr .align 1 divergence_param_2,
	.param .u64 .ptr .align 1 divergence_param_3,
	.param .u64 .ptr .align 1 divergence_param_4,
	.param .u32 divergence_param_5,
	.param .u32 divergence_param_6,
	.param .u32 divergence_param_7
)
{
	.reg .pred 	%p<13>;
	.reg .b16 	%rs<2>;
	.reg .b32 	%r<30>;
	.reg .b32 	%f<12>;
	.reg .b64 	%rd<22>;

	ld.param.u64 	%rd1, [divergence_param_0];
	ld.param.u64 	%rd2, [divergence_param_1];
	ld.param.u64 	%rd3, [divergence_param_2];
	ld.param.u64 	%rd4, [divergence_param_3];
	ld.param.u64 	%rd5, [divergence_param_4];
	ld.param.u32 	%r8, [divergence_param_5];
	ld.param.u32 	%r9, [divergence_param_6];
	ld.param.u32 	%r10, [divergence_param_7];
	mov.u32 	%r12, %ctaid.x;
	mov.u32 	%r13, %ntid.x;
	mov.u32 	%r14, %tid.x;
	mad.lo.s32 	%r15, %r12, %r13, %r14;
	mov.u32 	%r16, %ctaid.y;
	mov.u32 	%r17, %ntid.y;
	mov.u32 	%r18, %tid.y;
	mad.lo.s32 	%r19, %r16, %r17, %r18;
	mov.u32 	%r20, %ctaid.z;
	mov.u32 	%r21, %ntid.z;
	mov.u32 	%r22, %tid.z;
	mad.lo.s32 	%r23, %r20, %r21, %r22;
	setp.lt.s32 	%p1, %r15, 1;
	setp.eq.s32 	%p2, %r19, 0;
	setp.eq.s32 	%p3, %r23, 0;
	or.pred  	%p4, %p2, %p3;
	or.pred  	%p5, %p4, %p1;
	add.s32 	%r24, %r8, -1;
	setp.ge.s32 	%p6, %r15, %r24;
	or.pred  	%p7, %p5, %p6;
	add.s32 	%r25, %r9, -1;
	setp.ge.s32 	%p8, %r19, %r25;
	or.pred  	%p9, %p7, %p8;
	add.s32 	%r26, %r10, -1;
	setp.ge.s32 	%p10, %r23, %r26;
	or.pred  	%p11, %p9, %p10;
	@%p11 bra 	$L__BB0_3;
	cvta.to.global.u64 	%rd6, %rd5;
	mad.lo.s32 	%r4, %r9, %r23, %r19;
	mad.lo.s32 	%r5, %r4, %r8, %r15;
	cvt.s64.s32 	%rd7, %r5;
	add.s64 	%rd8, %rd6, %rd7;
	ld.global.u8 	%rs1, [%rd8];
	setp.ne.s16 	%p12, %rs1, 0;
	@%p12 bra 	$L__BB0_3;
	cvta.to.global.u64 	%rd9, %rd4;
	cvta.to.global.u64 	%rd10, %rd3;
	cvta.to.global.u64 	%rd11, %rd2;
	mul.wide.s32 	%rd12, %r5, 4;
	add.s64 	%rd13, %rd11, %rd12;
	ld.global.f32 	%f1, [%rd13+4];
	ld.global.f32 	%f2, [%rd13];
	sub.f32 	%f3, %f1, %f2;
	add.s32 	%r27, %r5, %r8;
	mul.wide.s32 	%rd14, %r27, 4;
	add.s64 	%rd15, %rd10, %rd14;
	ld.global.f32 	%f4, [%rd15];
	add.s64 	%rd16, %rd10, %rd12;
	ld.global.f32 	%f5, [%rd16];
	sub.f32 	%f6, %f4, %f5;
	add.s32 	%r28, %r4, %r9;
	mad.lo.s32 	%r29, %r28, %r8, %r15;
	mul.wide.s32 	%rd17, %r29, 4;
	add.s64 	%rd18, %rd9, %rd17;
	ld.global.f32 	%f7, [%rd18];
	add.s64 	%rd19, %rd9, %rd12;
	ld.global.f32 	%f8, [%rd19];
	sub.f32 	%f9, %f7, %f8;
	add.f32 	%f10, %f3, %f6;
	add.f32 	%f11, %f10, %f9;
	cvta.to.global.u64 	%rd20, %rd1;
	add.s64 	%rd21, %rd20, %rd12;
	st.global.f32 	[%rd21], %f11;
$L__BB0_3:
	ret;

}
	// .globl	pressure
.visible .entry pressure(
	.param .u64 .ptr .align 1 pressure_param_0,
	.param .u64 .ptr .align 1 pressure_param_1,
	.param .u64 .ptr .align 1 pressure_param_2,
	.param .u64 .ptr .align 1 pressure_param_3,
	.param .u32 pressure_param_4,
	.param .u32 pressure_param_5,
	.param .u32 pressure_param_6
)
{
	.reg .pred 	%p<13>;
	.reg .b16 	%rs<2>;
	.reg .b32 	%r<38>;
	.reg .b32 	%f<15>;
	.reg .b64 	%rd<24>;

	ld.param.u64 	%rd1, [pressure_param_0];
	ld.param.u64 	%rd2, [pressure_param_1];
	ld.param.u64 	%rd3, [pressure_param_2];
	ld.param.u64 	%rd4, [pressure_param_3];
	ld.param.u32 	%r9, [pressure_param_4];
	ld.param.u32 	%r10, [pressure_param_5];
	ld.param.u32 	%r11, [pressure_param_6];
	mov.u32 	%r13, %ctaid.x;
	mov.u32 	%r14, %ntid.x;
	mov.u32 	%r15, %tid.x;
	mad.lo.s32 	%r16, %r13, %r14, %r15;
	mov.u32 	%r17, %ctaid.y;
	mov.u32 	%r18, %ntid.y;
	mov.u32 	%r19, %tid.y;
	mad.lo.s32 	%r20, %r17, %r18, %r19;
	mov.u32 	%r21, %ctaid.z;
	mov.u32 	%r22, %ntid.z;
	mov.u32 	%r23, %tid.z;
	mad.lo.s32 	%r24, %r21, %r22, %r23;
	setp.lt.s32 	%p1, %r16, 1;
	setp.eq.s32 	%p2, %r20, 0;
	setp.eq.s32 	%p3, %r24, 0;
	or.pred  	%p4, %p2, %p3;
	or.pred  	%p5, %p4, %p1;
	add.s32 	%r25, %r9, -1;
	setp.ge.s32 	%p6, %r16, %r25;
	or.pred  	%p7, %p5, %p6;
	add.s32 	%r26, %r10, -1;
	setp.ge.s32 	%p8, %r20, %r26;
	or.pred  	%p9, %p7, %p8;
	add.s32 	%r27, %r11, -1;
	setp.ge.s32 	%p10, %r24, %r27;
	or.pred  	%p11, %p9, %p10;
	@%p11 bra 	$L__BB1_3;
	cvta.to.global.u64 	%rd5, %rd4;
	mul.lo.s32 	%r4, %r10, %r24;
	add.s32 	%r5, %r4, %r20;
	mad.lo.s32 	%r6, %r5, %r9, %r16;
	cvt.s64.s32 	%rd6, %r6;
	add.s64 	%rd7, %rd5, %rd6;
	ld.global.u8 	%rs1, [%rd7];
	setp.ne.s16 	%p12, %rs1, 0;
	@%p12 bra 	$L__BB1_3;
	cvta.to.global.u64 	%rd8, %rd2;
	add.s32 	%r28, %r4, %r10;
	add.s32 	%r29, %r5, %r10;
	mad.lo.s32 	%r30, %r29, %r9, %r16;
	mul.wide.s32 	%rd9, %r30, 4;
	add.s64 	%rd10, %rd8, %rd9;
	ld.global.f32 	%f1, [%rd10];
	shl.b32 	%r31, %r10, 1;
	sub.s32 	%r32, %r28, %r31;
	add.s32 	%r33, %r32, %r20;
	mad.lo.s32 	%r34, %r33, %r9, %r16;
	mul.wide.s32 	%rd11, %r34, 4;
	add.s64 	%rd12, %rd8, %rd11;
	ld.global.f32 	%f2, [%rd12];
	add.f32 	%f3, %f1, %f2;
	add.s32 	%r35, %r6, %r9;
	mul.wide.s32 	%rd13, %r35, 4;
	add.s64 	%rd14, %rd8, %rd13;
	ld.global.f32 	%f4, [%rd14];
	add.f32 	%f5, %f3, %f4;
	add.s32 	%r36, %r5, -1;
	mad.lo.s32 	%r37, %r36, %r9, %r16;
	mul.wide.s32 	%rd15, %r37, 4;
	add.s64 	%rd16, %rd8, %rd15;
	ld.global.f32 	%f6, [%rd16];
	add.f32 	%f7, %f5, %f6;
	mul.wide.s32 	%rd17, %r9, 4;
	add.s64 	%rd18, %rd16, %rd17;
	ld.global.f32 	%f8, [%rd18+4];
	add.f32 	%f9, %f7, %f8;
	ld.global.f32 	%f10, [%rd18+-4];
	add.f32 	%f11, %f9, %f10;
	cvta.to.global.u64 	%rd19, %rd3;
	mul.wide.s32 	%rd20, %r6, 4;
	add.s64 	%rd21, %rd19, %rd20;
	ld.global.f32 	%f12, [%rd21];
	sub.f32 	%f13, %f11, %f12;
	div.rn.f32 	%f14, %f13, 0f40C00000;
	cvta.to.global.u64 	%rd22, %rd1;
	add.s64 	%rd23, %rd22, %rd20;
	st.global.f32 	[%rd23], %f14;
$L__BB1_3:
	ret;

}
	// .globl	incompress
.visible .entry incompress(
	.param .u64 .ptr .align 1 incompress_param_0,
	.param .u64 .ptr .align 1 incompress_param_1,
	.param .u64 .ptr .align 1 incompress_param_2,
	.param .u64 .ptr .align 1 incompress_param_3,
	.param .u64 .ptr .align 1 incompress_param_4,
	.param .u32 incompress_param_5,
	.param .u32 incompress_param_6,
	.param .u32 incompress_param_7
)
{
	.reg .pred 	%p<13>;
	.reg .b16 	%rs<2>;
	.reg .b32 	%r<29>;
	.reg .b32 	%f<14>;
	.reg .b64 	%rd<22>;

	ld.param.u64 	%rd1, [incompress_param_0];
	ld.param.u64 	%rd2, [incompress_param_1];
	ld.param.u64 	%rd3, [incompress_param_2];
	ld.param.u64 	%rd4, [incompress_param_3];
	ld.param.u64 	%rd5, [incompress_param_4];
	ld.param.u32 	%r8, [incompress_param_5];
	ld.param.u32 	%r9, [incompress_param_6];
	ld.param.u32 	%r10, [incompress_param_7];
	mov.u32 	%r12, %ctaid.x;
	mov.u32 	%r13, %ntid.x;
	mov.u32 	%r14, %tid.x;
	mad.lo.s32 	%r15, %r12, %r13, %r14;
	mov.u32 	%r16, %ctaid.y;
	mov.u32 	%r17, %ntid.y;
	mov.u32 	%r18, %tid.y;
	mad.lo.s32 	%r19, %r16, %r17, %r18;
	mov.u32 	%r20, %ctaid.z;
	mov.u32 	%r21, %ntid.z;
	mov.u32 	%r22, %tid.z;
	mad.lo.s32 	%r23, %r20, %r21, %r22;
	setp.lt.s32 	%p1, %r15, 1;
	setp.eq.s32 	%p2, %r19, 0;
	setp.eq.s32 	%p3, %r23, 0;
	or.pred  	%p4, %p2, %p3;
	or.pred  	%p5, %p4, %p1;
	add.s32 	%r24, %r8, -1;
	setp.ge.s32 	%p6, %r15, %r24;
	or.pred  	%p7, %p5, %p6;
	add.s32 	%r25, %r9, -1;
	setp.ge.s32 	%p8, %r19, %r25;
	or.pred  	%p9, %p7, %p8;
	add.s32 	%r26, %r10, -1;
	setp.ge.s32 	%p10, %r23, %r26;
	or.pred  	%p11, %p9, %p10;
	@%p11 bra 	$L__BB2_3;
	cvta.to.global.u64 	%rd6, %rd5;
	mad.lo.s32 	%r4, %r9, %r23, %r19;
	mad.lo.s32 	%r5, %r4, %r8, %r15;
	cvt.s64.s32 	%rd7, %r5;
	add.s64 	%rd8, %rd6, %rd7;
	ld.global.u8 	%rs1, [%rd8];
	setp.ne.s16 	%p12, %rs1, 0;
	@%p12 bra 	$L__BB2_3;
	cvta.to.global.u64 	%rd9, %rd4;
	mul.wide.s32 	%rd10, %r5, 4;
	add.s64 	%rd11, %rd9, %rd10;
	ld.global.f32 	%f1, [%rd11+4];
	ld.global.f32 	%f2, [%rd11];
	sub.f32 	%f3, %f1, %f2;
	mul.wide.s32 	%rd12, %r8, 4;
	add.s64 	%rd13, %rd11, %rd12;
	ld.global.f32 	%f4, [%rd13];
	sub.f32 	%f5, %f4, %f2;
	add.s32 	%r27, %r4, %r9;
	mad.lo.s32 	%r28, %r27, %r8, %r15;
	mul.wide.s32 	%rd14, %r28, 4;
	add.s64 	%rd15, %rd9, %rd14;
	ld.global.f32 	%f6, [%rd15];
	sub.f32 	%f7, %f6, %f2;
	cvta.to.global.u64 	%rd16, %rd1;
	add.s64 	%rd17, %rd16, %rd10;
	ld.global.f32 	%f8, [%rd17];
	sub.f32 	%f9, %f8, %f3;
	st.global.f32 	[%rd17], %f9;
	cvta.to.global.u64 	%rd18, %rd2;
	add.s64 	%rd19, %rd18, %rd10;
	ld.global.f32 	%f10, [%rd19];
	sub.f32 	%f11, %f10, %f5;
	st.global.f32 	[%rd19], %f11;
	cvta.to.global.u64 	%rd20, %rd3;
	add.s64 	%rd21, %rd20, %rd10;
	ld.global.f32 	%f12, [%rd21];
	sub.f32 	%f13, %f12, %f7;
	st.global.f32 	[%rd21], %f13;
$L__BB2_3:
	ret;

}
	// .globl	advect_velocity
.visible .entry advect_velocity(
	.param .u64 .ptr .align 1 advect_velocity_param_0,
	.param .u64 .ptr .align 1 advect_velocity_param_1,
	.param .u64 .ptr .align 1 advect_velocity_param_2,
	.param .u64 .ptr .align 1 advect_velocity_param_3,
	.param .u64 .ptr .align 1 advect_velocity_param_4,
	.param .u64 .ptr .align 1 advect_velocity_param_5,
	.param .u64 .ptr .align 1 advect_velocity_param_6,
	.param .u64 .ptr .align 1 advect_velocity_param_7,
	.param .f32 advect_velocity_param_8,
	.param .u32 advect_velocity_param_9,
	.param .u32 advect_velocity_param_10,
	.param .u32 advect_velocity_param_11
)
{
	.reg .pred 	%p<16>;
	.reg .b16 	%rs<2>;
	.reg .b32 	%r<110>;
	.reg .b32 	%f<274>;
	.reg .b64 	%rd<97>;

	ld.param.u64 	%rd12, [advect_velocity_param_2];
	ld.param.u64 	%rd11, [advect_velocity_param_7];
	ld.param.u32 	%r15, [advect_velocity_param_9];
	ld.param.u32 	%r16, [advect_velocity_param_10];
	ld.param.u32 	%r17, [advect_velocity_param_11];
	cvta.to.global.u64 	%rd1, %rd12;
	mov.u32 	%r18, %ctaid.x;
	mov.u32 	%r19, %ntid.x;
	mov.u32 	%r20, %tid.x;
	mad.lo.s32 	%r21, %r18, %r19, %r20;
	mov.u32 	%r22, %ctaid.y;
	mov.u32 	%r23, %ntid.y;
	mov.u32 	%r24, %tid.y;
	mad.lo.s32 	%r25, %r22, %r23, %r24;
	mov.u32 	%r26, %ctaid.z;
	mov.u32 	%r27, %ntid.z;
	mov.u32 	%r28, %tid.z;
	mad.lo.s32 	%r29, %r26, %r27, %r28;
	ld.const.f32 	%f1, [H];
	setp.lt.s32 	%p1, %r21, 1;
	setp.eq.s32 	%p2, %r25, 0;
	setp.eq.s32 	%p3, %r29, 0;
	or.pred  	%p4, %p2, %p3;
	or.pred  	%p5, %p4, %p1;
	add.s32 	%r4, %r15, -1;
	setp.ge.s32 	%p6, %r21, %r4;
	or.pred  	%p7, %p5, %p6;
	add.s32 	%r5, %r16, -1;
	setp.ge.s32 	%p8, %r25, %r5;
	or.pred  	%p9, %p7, %p8;
	add.s32 	%r6, %r17, -1;
	setp.ge.s32 	%p10, %r29, %r6;
	or.pred  	%p11, %p9, %p10;
	@%p11 bra 	$L__BB3_5;
	cvta.to.global.u64 	%rd13, %rd11;
	mul.lo.s32 	%r7, %r16, %r29;
	add.s32 	%r8, %r7, %r25;
	mad.lo.s32 	%r9, %r8, %r15, %r21;
	cvt.s64.s32 	%rd14, %r9;
	add.s64 	%rd15, %rd13, %rd14;
	ld.global.u8 	%rs1, [%rd15];
	setp.ne.s16 	%p12, %rs1, 0;
	@%p12 bra 	$L__BB3_5;
	ld.param.f32 	%f270, [advect_velocity_param_8];
	ld.param.u64 	%rd94, [advect_velocity_param_4];
	ld.param.u64 	%rd93, [advect_velocity_param_3];
	ld.param.u64 	%rd92, [advect_velocity_param_1];
	ld.param.u64 	%rd91, [advect_velocity_param_0];
	cvta.to.global.u64 	%rd96, %rd91;
	mul.wide.s32 	%rd16, %r9, 4;
	add.s64 	%rd17, %rd96, %rd16;
	ld.global.f32 	%f17, [%rd17];
	ld.global.f32 	%f18, [%rd17+4];
	add.f32 	%f19, %f17, %f18;
	add.s32 	%r30, %r8, -1;
	mad.lo.s32 	%r31, %r30, %r15, %r21;
	mul.wide.s32 	%rd18, %r31, 4;
	add.s64 	%rd19, %rd96, %rd18;
	ld.global.f32 	%f20, [%rd19];
	add.f32 	%f21, %f19, %f20;
	ld.global.f32 	%f22, [%rd19+4];
	add.f32 	%f23, %f21, %f22;
	sub.s32 	%r32, %r7, %r16;
	add.s32 	%r33, %r32, %r25;
	mad.lo.s32 	%r34, %r33, %r15, %r21;
	mul.wide.s32 	%rd20, %r34, 4;
	add.s64 	%rd21, %rd96, %rd20;
	ld.global.f32 	%f24, [%rd21];
	add.f32 	%f25, %f23, %f24;
	ld.global.f32 	%f26, [%rd21+4];
	add.f32 	%f27, %f25, %f26;
	add.s32 	%r35, %r33, -1;
	mad.lo.s32 	%r36, %r35, %r15, %r21;
	mul.wide.s32 	%rd22, %r36, 4;
	add.s64 	%rd23, %rd96, %rd22;
	ld.global.f32 	%f28, [%rd23];
	add.f32 	%f29, %f27, %f28;
	ld.global.f32 	%f30, [%rd23+4];
	add.f32 	%f31, %f29, %f30;
	mul.f32 	%f32, %f31, 0f3E000000;
	cvta.to.global.u64 	%rd3, %rd92;
	add.s64 	%rd24, %rd3, %rd16;
	ld.global.f32 	%f33, [%rd24];
	ld.global.f32 	%f34, [%rd24+-4];
	add.f32 	%f35, %f33, %f34;
	mul.wide.s32 	%rd25, %r15, 4;
	add.s64 	%rd26, %rd24, %rd25;
	ld.global.f32 	%f36, [%rd26];
	add.f32 	%f37, %f35, %f36;
	ld.global.f32 	%f38, [%rd26+-4];
	add.f32 	%f39, %f37, %f38;
	add.s64 	%rd27, %rd3, %rd20;
	ld.global.f32 	%f40, [%rd27];
	add.f32 	%f41, %f39, %f40;
	ld.global.f32 	%f42, [%rd27+-4];
	add.f32 	%f43, %f41, %f42;
	add.s64 	%rd28, %rd27, %rd25;
	ld.global.f32 	%f44, [%rd28];
	add.f32 	%f45, %f43, %f44;
	ld.global.f32 	%f46, [%rd28+-4];
	add.f32 	%f47, %f45, %f46;
	mul.f32 	%f48, %f47, 0f3E000000;
	add.s64 	%rd29, %rd1, %rd16;
	ld.global.f32 	%f49, [%rd29];
	ld.global.f32 	%f50, [%rd29+-4];
	add.f32 	%f51, %f49, %f50;
	add.s64 	%rd30, %rd1, %rd18;
	ld.global.f32 	%f52, [%rd30];
	add.f32 	%f53, %f51, %f52;
	ld.global.f32 	%f54, [%rd30+-4];
	add.f32 	%f55, %f53, %f54;
	add.s32 	%r37, %r8, %r16;
	mad.lo.s32 	%r38, %r37, %r15, %r21;
	mul.wide.s32 	%rd31, %r38, 4;
	add.s64 	%rd32, %rd1, %rd31;
	ld.global.f32 	%f56, [%rd32];
	add.f32 	%f57, %f55, %f56;
	ld.global.f32 	%f58, [%rd32+-4];
	add.f32 	%f59, %f57, %f58;
	add.s32 	%r39, %r37, -1;
	mad.lo.s32 	%r40, %r39, %r15, %r21;
	mul.wide.s32 	%rd33, %r40, 4;
	add.s64 	%rd34, %rd1, %rd33;
	ld.global.f32 	%f60, [%rd34];
	add.f32 	%f61, %f59, %f60;
	ld.global.f32 	%f62, [%rd34+-4];
	add.f32 	%f63, %f61, %f62;
	mul.f32 	%f64, %f63, 0f3E000000;
	cvt.rn.f32.u32 	%f65, %r21;
	mul.f32 	%f66, %f1, %f65;
	cvt.rn.f32.u32 	%f67, %r25;
	mul.f32 	%f68, %f1, %f67;
	mul.f32 	%f272, %f1, 0f3F000000;
	add.f32 	%f69, %f272, %f68;
	cvt.rn.f32.u32 	%f70, %r29;
	mul.f32 	%f71, %f1, %f70;
	add.f32 	%f72, %f272, %f71;
	mul.f32 	%f73, %f270, %f17;
	sub.f32 	%f74, %f66, %f73;
	mul.f32 	%f75, %f270, %f48;
	sub.f32 	%f76, %f69, %f75;
	mul.f32 	%f77, %f270, %f64;
	sub.f32 	%f78, %f72, %f77;
	ld.const.u32 	%r41, [U_FEILD];
	cvt.rn.f32.s32 	%f79, %r15;
	mul.f32 	%f80, %f1, %f79;
	min.f32 	%f81, %f74, %f80;
	max.f32 	%f82, %f81, %f1;
	cvt.rn.f32.s32 	%f83, %r16;
	mul.f32 	%f84, %f1, %f83;
	min.f32 	%f85, %f76, %f84;
	max.f32 	%f3, %f85, %f1;
	cvt.rn.f32.s32 	%f86, %r17;
	mul.f32 	%f87, %f1, %f86;
	min.f32 	%f88, %f78, %f87;
	max.f32 	%f89, %f88, %f1;
	ld.const.u32 	%r10, [V_FEILD];
	ld.const.u32 	%r11, [W_FEILD];
	rcp.rn.f32 	%f4, %f1;
	cvt.rn.f32.s32 	%f5, %r4;
	cvt.rn.f32.u32 	%f6, %r5;
	cvt.rn.f32.u32 	%f7, %r6;
	mul.f32 	%f90, %f4, %f82;
	cvt.rmi.f32.f32 	%f91, %f90;
	min.f32 	%f92, %f91, %f5;
	mul.f32 	%f93, %f1, %f92;
	sub.f32 	%f94, %f82, %f93;
	mul.f32 	%f95, %f4, %f94;
	add.f32 	%f96, %f92, 0f3F800000;
	min.f32 	%f97, %f96, %f5;
	sub.f32 	%f98, %f3, %f272;
	mul.f32 	%f99, %f4, %f98;
	cvt.rmi.f32.f32 	%f100, %f99;
	min.f32 	%f101, %f100, %f6;
	mul.f32 	%f102, %f1, %f101;
	sub.f32 	%f103, %f98, %f102;
	mul.f32 	%f104, %f4, %f103;
	add.f32 	%f105, %f101, 0f3F800000;
	min.f32 	%f106, %f105, %f6;
	sub.f32 	%f107, %f89, %f272;
	mul.f32 	%f108, %f4, %f107;
	cvt.rmi.f32.f32 	%f109, %f108;
	min.f32 	%f110, %f109, %f7;
	mul.f32 	%f111, %f1, %f110;
	sub.f32 	%f112, %f107, %f111;
	mul.f32 	%f113, %f4, %f112;
	add.f32 	%f114, %f110, 0f3F800000;
	min.f32 	%f115, %f114, %f7;
	mov.f32 	%f116, 0f3F800000;
	sub.f32 	%f117, %f116, %f95;
	sub.f32 	%f118, %f116, %f104;
	sub.f32 	%f119, %f116, %f113;
	cvt.rzi.s32.f32 	%r42, %f92;
	cvt.rzi.s32.f32 	%r43, %f97;
	cvt.rzi.s32.f32 	%r44, %f101;
	cvt.rzi.s32.f32 	%r45, %f106;
	cvt.rzi.s32.f32 	%r46, %f110;
	cvt.rzi.s32.f32 	%r47, %f115;
	mul.f32 	%f120, %f118, %f119;
	mul.f32 	%f121, %f117, %f120;
	mul.lo.s32 	%r48, %r46, %r16;
	add.s32 	%r49, %r48, %r44;
	mul.lo.s32 	%r50, %r49, %r15;
	add.s32 	%r51, %r50, %r42;
	mul.wide.s32 	%rd35, %r51, 4;
	add.s64 	%rd36, %rd96, %rd35;
	ld.global.f32 	%f122, [%rd36];
	mul.f32 	%f123, %f95, %f120;
	add.s32 	%r52, %r50, %r43;
	mul.wide.s32 	%rd37, %r52, 4;
	add.s64 	%rd38, %rd96, %rd37;
	ld.global.f32 	%f124, [%rd38];
	mul.f32 	%f125, %f124, %f123;
	fma.rn.f32 	%f126, %f122, %f121, %f125;
	mul.f32 	%f127, %f104, %f119;
	mul.f32 	%f128, %f117, %f127;
	add.s32 	%r53, %r45, %r48;
	mul.lo.s32 	%r54, %r53, %r15;
	add.s32 	%r55, %r54, %r42;
	mul.wide.s32 	%rd39, %r55, 4;
	add.s64 	%rd40, %rd96, %rd39;
	ld.global.f32 	%f129, [%rd40];
	fma.rn.f32 	%f130, %f129, %f128, %f126;
	mul.f32 	%f131, %f95, %f127;
	add.s32 	%r56, %r54, %r43;
	mul.wide.s32 	%rd41, %r56, 4;
	add.s64 	%rd42, %rd96, %rd41;
	ld.global.f32 	%f132, [%rd42];
	fma.rn.f32 	%f133, %f132, %f131, %f130;
	mul.f32 	%f134, %f118, %f113;
	mul.f32 	%f135, %f117, %f134;
	mul.lo.s32 	%r57, %r47, %r16;
	add.s32 	%r58, %r57, %r44;
	mul.lo.s32 	%r59, %r58, %r15;
	add.s32 	%r60, %r59, %r42;
	mul.wide.s32 	%rd43, %r60, 4;
	add.s64 	%rd44, %rd96, %rd43;
	ld.global.f32 	%f136, [%rd44];
	fma.rn.f32 	%f137, %f136, %f135, %f133;
	mul.f32 	%f138, %f95, %f134;
	add.s32 	%r61, %r59, %r43;
	mul.wide.s32 	%rd45, %r61, 4;
	add.s64 	%rd46, %rd96, %rd45;
	ld.global.f32 	%f139, [%rd46];
	fma.rn.f32 	%f140, %f139, %f138, %f137;
	mul.f32 	%f141, %f104, %f113;
	mul.f32 	%f142, %f117, %f141;
	add.s32 	%r62, %r57, %r45;
	mul.lo.s32 	%r63, %r62, %r15;
	add.s32 	%r64, %r63, %r42;
	mul.wide.s32 	%rd47, %r64, 4;
	add.s64 	%rd48, %rd96, %rd47;
	ld.global.f32 	%f143, [%rd48];
	fma.rn.f32 	%f144, %f143, %f142, %f140;
	mul.f32 	%f145, %f95, %f141;
	add.s32 	%r65, %r63, %r43;
	mul.wide.s32 	%rd49, %r65, 4;
	add.s64 	%rd50, %rd96, %rd49;
	ld.global.f32 	%f146, [%rd50];
	fma.rn.f32 	%f147, %f145, %f146, %f144;
	cvta.to.global.u64 	%rd51, %rd93;
	add.s64 	%rd52, %rd51, %rd16;
	st.global.f32 	[%rd52], %f147;
	add.f32 	%f148, %f272, %f66;
	ld.global.f32 	%f149, [%rd24];
	mul.f32 	%f150, %f270, %f32;
	sub.f32 	%f151, %f148, %f150;
	mul.f32 	%f152, %f270, %f149;
	sub.f32 	%f153, %f68, %f152;
	min.f32 	%f154, %f151, %f80;
	max.f32 	%f8, %f154, %f1;
	min.f32 	%f155, %f153, %f84;
	max.f32 	%f156, %f155, %f1;
	setp.eq.s32 	%p13, %r10, %r41;
	selp.f32 	%f157, 0f00000000, %f272, %p13;
	selp.f32 	%f158, %f272, 0f00000000, %p13;
	selp.b64 	%rd53, %rd96, %rd3, %p13;
	sub.f32 	%f159, %f8, %f157;
	mul.f32 	%f160, %f4, %f159;
	cvt.rmi.f32.f32 	%f161, %f160;
	min.f32 	%f162, %f161, %f5;
	mul.f32 	%f163, %f1, %f162;
	sub.f32 	%f164, %f159, %f163;
	mul.f32 	%f165, %f4, %f164;
	add.f32 	%f166, %f162, 0f3F800000;
	min.f32 	%f167, %f166, %f5;
	sub.f32 	%f168, %f156, %f158;
	mul.f32 	%f169, %f4, %f168;
	cvt.rmi.f32.f32 	%f170, %f169;
	min.f32 	%f171, %f170, %f6;
	mul.f32 	%f172, %f1, %f171;
	sub.f32 	%f173, %f168, %f172;
	mul.f32 	%f174, %f4, %f173;
	add.f32 	%f175, %f171, 0f3F800000;
	min.f32 	%f176, %f175, %f6;
	sub.f32 	%f177, %f116, %f165;
	sub.f32 	%f178, %f116, %f174;
	cvt.rzi.s32.f32 	%r66, %f162;
	cvt.rzi.s32.f32 	%r67, %f167;
	cvt.rzi.s32.f32 	%r68, %f171;
	cvt.rzi.s32.f32 	%r69, %f176;
	mul.f32 	%f179, %f178, %f119;
	mul.f32 	%f180, %f177, %f179;
	add.s32 	%r70, %r48, %r68;
	mul.lo.s32 	%r71, %r70, %r15;
	add.s32 	%r72, %r71, %r66;
	mul.wide.s32 	%rd54, %r72, 4;
	add.s64 	%rd55, %rd53, %rd54;
	ld.global.f32 	%f181, [%rd55];
	mul.f32 	%f182, %f165, %f179;
	add.s32 	%r73, %r71, %r67;
	mul.wide.s32 	%rd56, %r73, 4;
	add.s64 	%rd57, %rd53, %rd56;
	ld.global.f32 	%f183, [%rd57];
	mul.f32 	%f184, %f183, %f182;
	fma.rn.f32 	%f185, %f181, %f180, %f184;
	mul.f32 	%f186, %f174, %f119;
	mul.f32 	%f187, %f177, %f186;
	add.s32 	%r74, %r69, %r48;
	mul.lo.s32 	%r75, %r74, %r15;
	add.s32 	%r76, %r75, %r66;
	mul.wide.s32 	%rd58, %r76, 4;
	add.s64 	%rd59, %rd53, %rd58;
	ld.global.f32 	%f188, [%rd59];
	fma.rn.f32 	%f189, %f188, %f187, %f185;
	mul.f32 	%f190, %f165, %f186;
	add.s32 	%r77, %r75, %r67;
	mul.wide.s32 	%rd60, %r77, 4;
	add.s64 	%rd61, %rd53, %rd60;
	ld.global.f32 	%f191, [%rd61];
	fma.rn.f32 	%f192, %f191, %f190, %f189;
	mul.f32 	%f193, %f178, %f113;
	mul.f32 	%f194, %f177, %f193;
	add.s32 	%r78, %r57, %r68;
	mul.lo.s32 	%r79, %r78, %r15;
	add.s32 	%r80, %r79, %r66;
	mul.wide.s32 	%rd62, %r80, 4;
	add.s64 	%rd63, %rd53, %rd62;
	ld.global.f32 	%f195, [%rd63];
	fma.rn.f32 	%f196, %f195, %f194, %f192;
	mul.f32 	%f197, %f165, %f193;
	add.s32 	%r81, %r79, %r67;
	mul.wide.s32 	%rd64, %r81, 4;
	add.s64 	%rd65, %rd53, %rd64;
	ld.global.f32 	%f198, [%rd65];
	fma.rn.f32 	%f199, %f198, %f197, %f196;
	mul.f32 	%f200, %f174, %f113;
	mul.f32 	%f201, %f177, %f200;
	add.s32 	%r82, %r57, %r69;
	mul.lo.s32 	%r83, %r82, %r15;
	add.s32 	%r84, %r83, %r66;
	mul.wide.s32 	%rd66, %r84, 4;
	add.s64 	%rd67, %rd53, %rd66;
	ld.global.f32 	%f202, [%rd67];
	fma.rn.f32 	%f203, %f202, %f201, %f199;
	mul.f32 	%f204, %f165, %f200;
	add.s32 	%r85, %r83, %r67;
	mul.wide.s32 	%rd68, %r85, 4;
	add.s64 	%rd69, %rd53, %rd68;
	ld.global.f32 	%f205, [%rd69];
	fma.rn.f32 	%f206, %f204, %f205, %f203;
	cvta.to.global.u64 	%rd70, %rd94;
	add.s64 	%rd71, %rd70, %rd16;
	st.global.f32 	[%rd71], %f206;
	ld.global.f32 	%f207, [%rd29];
	mul.f32 	%f208, %f270, %f207;
	sub.f32 	%f209, %f71, %f208;
	min.f32 	%f9, %f209, %f87;
	setp.eq.s32 	%p14, %r11, %r41;
	mov.f32 	%f271, 0f00000000;
	mov.f32 	%f273, %f272;
	@%p14 bra 	$L__BB3_4;
	setp.eq.s32 	%p15, %r11, %r10;
	selp.f32 	%f10, 0f00000000, %f272, %p15;
	selp.f32 	%f273, %f272, 0f00000000, %p15;
	selp.b64 	%rd96, %rd3, %rd1, %p15;
	mov.f32 	%f271, %f272;
	mov.f32 	%f272, %f10;
$L__BB3_4:
	ld.param.u64 	%rd95, [advect_velocity_param_5];
	sub.f32 	%f210, %f8, %f271;
	mul.f32 	%f211, %f4, %f210;
	cvt.rmi.f32.f32 	%f212, %f211;
	min.f32 	%f213, %f212, %f5;
	mul.f32 	%f214, %f1, %f213;
	sub.f32 	%f215, %f210, %f214;
	mul.f32 	%f216, %f4, %f215;
	add.f32 	%f217, %f213, 0f3F800000;
	min.f32 	%f218, %f217, %f5;
	sub.f32 	%f219, %f3, %f272;
	mul.f32 	%f220, %f4, %f219;
	cvt.rmi.f32.f32 	%f221, %f220;
	min.f32 	%f222, %f221, %f6;
	mul.f32 	%f223, %f1, %f222;
	sub.f32 	%f224, %f219, %f223;
	mul.f32 	%f225, %f4, %f224;
	add.f32 	%f226, %f222, 0f3F800000;
	min.f32 	%f227, %f226, %f6;
	max.f32 	%f228, %f9, %f1;
	sub.f32 	%f229, %f228, %f273;
	mul.f32 	%f230, %f4, %f229;
	cvt.rmi.f32.f32 	%f231, %f230;
	min.f32 	%f232, %f231, %f7;
	mul.f32 	%f233, %f1, %f232;
	sub.f32 	%f234, %f229, %f233;
	mul.f32 	%f235, %f4, %f234;
	add.f32 	%f236, %f232, 0f3F800000;
	min.f32 	%f237, %f236, %f7;
	mov.f32 	%f238, 0f3F800000;
	sub.f32 	%f239, %f238, %f216;
	sub.f32 	%f240, %f238, %f225;
	sub.f32 	%f241, %f238, %f235;
	cvt.rzi.s32.f32 	%r86, %f213;
	cvt.rzi.s32.f32 	%r87, %f218;
	cvt.rzi.s32.f32 	%r88, %f222;
	cvt.rzi.s32.f32 	%r89, %f227;
	cvt.rzi.s32.f32 	%r90, %f232;
	cvt.rzi.s32.f32 	%r91, %f237;
	mul.f32 	%f242, %f240, %f241;
	mul.f32 	%f243, %f239, %f242;
	mul.lo.s32 	%r92, %r90, %r16;
	add.s32 	%r93, %r92, %r88;
	mul.lo.s32 	%r94, %r93, %r15;
	add.s32 	%r95, %r94, %r86;
	mul.wide.s32 	%rd72, %r95, 4;
	add.s64 	%rd73, %rd96, %rd72;
	ld.global.f32 	%f244, [%rd73];
	mul.f32 	%f245, %f216, %f242;
	add.s32 	%r96, %r94, %r87;
	mul.wide.s32 	%rd74, %r96, 4;
	add.s64 	%rd75, %rd96, %rd74;
	ld.global.f32 	%f246, [%rd75];
	mul.f32 	%f247, %f246, %f245;
	fma.rn.f32 	%f248, %f244, %f243, %f247;
	mul.f32 	%f249, %f225, %f241;
	mul.f32 	%f250, %f239, %f249;
	add.s32 	%r97, %r89, %r92;
	mul.lo.s32 	%r98, %r97, %r15;
	add.s32 	%r99, %r98, %r86;
	mul.wide.s32 	%rd76, %r99, 4;
	add.s64 	%rd77, %rd96, %rd76;
	ld.global.f32 	%f251, [%rd77];
	fma.rn.f32 	%f252, %f251, %f250, %f248;
	mul.f32 	%f253, %f216, %f249;
	add.s32 	%r100, %r98, %r87;
	mul.wide.s32 	%rd78, %r100, 4;
	add.s64 	%rd79, %rd96, %rd78;
	ld.global.f32 	%f254, [%rd79];
	fma.rn.f32 	%f255, %f254, %f253, %f252;
	mul.f32 	%f256, %f240, %f235;
	mul.f32 	%f257, %f239, %f256;
	mul.lo.s32 	%r101, %r91, %r16;
	add.s32 	%r102, %r101, %r88;
	mul.lo.s32 	%r103, %r102, %r15;
	add.s32 	%r104, %r103, %r86;
	mul.wide.s32 	%rd80, %r104, 4;
	add.s64 	%rd81, %rd96, %rd80;
	ld.global.f32 	%f258, [%rd81];
	fma.rn.f32 	%f259, %f258, %f257, %f255;
	mul.f32 	%f260, %f216, %f256;
	add.s32 	%r105, %r103, %r87;
	mul.wide.s32 	%rd82, %r105, 4;
	add.s64 	%rd83, %rd96, %rd82;
	ld.global.f32 	%f261, [%rd83];
	fma.rn.f32 	%f262, %f261, %f260, %f259;
	mul.f32 	%f263, %f225, %f235;
	mul.f32 	%f264, %f239, %f263;
	add.s32 	%r106, %r101, %r89;
	mul.lo.s32 	%r107, %r106, %r15;
	add.s32 	%r108, %r107, %r86;
	mul.wide.s32 	%rd84, %r108, 4;
	add.s64 	%rd85, %rd96, %rd84;
	ld.global.f32 	%f265, [%rd85];
	fma.rn.f32 	%f266, %f265, %f264, %f262;
	mul.f32 	%f267, %f216, %f263;
	add.s32 	%r109, %r107, %r87;
	mul.wide.s32 	%rd86, %r109, 4;
	add.s64 	%rd87, %rd96, %rd86;
	ld.global.f32 	%f268, [%rd87];
	fma.rn.f32 	%f269, %f267, %f268, %f266;
	cvta.to.global.u64 	%rd88, %rd95;
	add.s64 	%rd90, %rd88, %rd16;
	st.global.f32 	[%rd90], %f269;
$L__BB3_5:
	ret;

}
	// .globl	advect_smoke
.visible .entry advect_smoke(
	.param .u64 .ptr .align 1 advect_smoke_param_0,
	.param .u64 .ptr .align 1 advect_smoke_param_1,
	.param .u64 .ptr .align 1 advect_smoke_param_2,
	.param .u64 .ptr .align 1 advect_smoke_param_3,
	.param .u64 .ptr .align 1 advect_smoke_param_4,
	.param .u64 .ptr .align 1 advect_smoke_param_5,
	.param .f32 advect_smoke_param_6,
	.param .u32 advect_smoke_param_7,
	.param .u32 advect_smoke_param_8,
	.param .u32 advect_smoke_param_9
)
{
	.reg .pred 	%p<16>;
	.reg .b16 	%rs<2>;
	.reg .b32 	%r<57>;
	.reg .b32 	%f<113>;
	.reg .b64 	%rd<46>;

	ld.param.u64 	%rd7, [advect_smoke_param_1];
	ld.param.u64 	%rd9, [advect_smoke_param_2];
	ld.param.u64 	%rd10, [advect_smoke_param_3];
	ld.param.u64 	%rd11, [advect_smoke_param_4];
	ld.param.u64 	%rd8, [advect_smoke_param_5];
	ld.param.f32 	%f11, [advect_smoke_param_6];
	ld.param.u32 	%r13, [advect_smoke_param_7];
	ld.param.u32 	%r14, [advect_smoke_param_8];
	ld.param.u32 	%r15, [advect_smoke_param_9];
	cvta.to.global.u64 	%rd1, %rd11;
	cvta.to.global.u64 	%rd2, %rd10;
	cvta.to.global.u64 	%rd45, %rd9;
	mov.u32 	%r16, %ctaid.x;
	mov.u32 	%r17, %ntid.x;
	mov.u32 	%r18, %tid.x;
	mad.lo.s32 	%r19, %r16, %r17, %r18;
	mov.u32 	%r20, %ctaid.y;
	mov.u32 	%r21, %ntid.y;
	mov.u32 	%r22, %tid.y;
	mad.lo.s32 	%r23, %r20, %r21, %r22;
	mov.u32 	%r24, %ctaid.z;
	mov.u32 	%r25, %ntid.z;
	mov.u32 	%r26, %tid.z;
	mad.lo.s32 	%r27, %r24, %r25, %r26;
	setp.lt.s32 	%p1, %r19, 1;
	setp.eq.s32 	%p2, %r23, 0;
	setp.eq.s32 	%p3, %r27, 0;
	or.pred  	%p4, %p2, %p3;
	or.pred  	%p5, %p4, %p1;
	add.s32 	%r4, %r13, -1;
	setp.ge.s32 	%p6, %r19, %r4;
	or.pred  	%p7, %p5, %p6;
	add.s32 	%r5, %r14, -1;
	setp.ge.s32 	%p8, %r23, %r5;
	or.pred  	%p9, %p7, %p8;
	add.s32 	%r6, %r15, -1;
	setp.ge.s32 	%p10, %r27, %r6;
	or.pred  	%p11, %p9, %p10;
	@%p11 bra 	$L__BB4_5;
	cvta.to.global.u64 	%rd12, %rd8;
	mad.lo.s32 	%r7, %r14, %r27, %r23;
	mad.lo.s32 	%r8, %r7, %r13, %r19;
	cvt.s64.s32 	%rd13, %r8;
	add.s64 	%rd14, %rd12, %rd13;
	ld.global.u8 	%rs1, [%rd14];
	setp.ne.s16 	%p12, %rs1, 0;
	@%p12 bra 	$L__BB4_5;
	ld.const.f32 	%f1, [H];
	mul.f32 	%f111, %f1, 0f3F000000;
	mul.wide.s32 	%rd15, %r8, 4;
	add.s64 	%rd16, %rd45, %rd15;
	ld.global.f32 	%f13, [%rd16];
	ld.global.f32 	%f14, [%rd16+4];
	add.f32 	%f15, %f13, %f14;
	mul.f32 	%f16, %f15, 0f3F000000;
	add.s64 	%rd17, %rd2, %rd15;
	ld.global.f32 	%f17, [%rd17];
	mul.wide.s32 	%rd18, %r13, 4;
	add.s64 	%rd19, %rd17, %rd18;
	ld.global.f32 	%f18, [%rd19];
	add.f32 	%f19, %f17, %f18;
	mul.f32 	%f20, %f19, 0f3F000000;
	add.s64 	%rd20, %rd1, %rd15;
	ld.global.f32 	%f21, [%rd20];
	add.s32 	%r28, %r7, %r14;
	mad.lo.s32 	%r29, %r28, %r13, %r19;
	mul.wide.s32 	%rd21, %r29, 4;
	add.s64 	%rd22, %rd1, %rd21;
	ld.global.f32 	%f22, [%rd22];
	add.f32 	%f23, %f21, %f22;
	mul.f32 	%f24, %f23, 0f3F000000;
	cvt.rn.f32.u32 	%f25, %r19;
	fma.rn.f32 	%f26, %f1, %f25, %f111;
	mul.f32 	%f27, %f11, %f16;
	sub.f32 	%f28, %f26, %f27;
	cvt.rn.f32.u32 	%f29, %r23;
	fma.rn.f32 	%f30, %f1, %f29, %f111;
	mul.f32 	%f31, %f11, %f20;
	sub.f32 	%f32, %f30, %f31;
	cvt.rn.f32.u32 	%f33, %r27;
	fma.rn.f32 	%f34, %f1, %f33, %f111;
	mul.f32 	%f35, %f11, %f24;
	sub.f32 	%f36, %f34, %f35;
	ld.const.u32 	%r9, [S_FEILD];
	cvt.rn.f32.s32 	%f37, %r13;
	mul.f32 	%f38, %f1, %f37;
	min.f32 	%f39, %f28, %f38;
	max.f32 	%f3, %f39, %f1;
	cvt.rn.f32.s32 	%f40, %r14;
	mul.f32 	%f41, %f1, %f40;
	min.f32 	%f42, %f32, %f41;
	max.f32 	%f4, %f42, %f1;
	cvt.rn.f32.s32 	%f43, %r15;
	mul.f32 	%f44, %f1, %f43;
	min.f32 	%f5, %f36, %f44;
	ld.const.u32 	%r30, [U_FEILD];
	setp.eq.s32 	%p13, %r9, %r30;
	mov.f32 	%f110, 0f00000000;
	mov.f32 	%f112, %f111;
	@%p13 bra 	$L__BB4_4;
	ld.param.u64 	%rd44, [advect_smoke_param_0];
	ld.const.u32 	%r31, [V_FEILD];
	setp.eq.s32 	%p14, %r9, %r31;
	ld.const.u32 	%r32, [W_FEILD];
	setp.eq.s32 	%p15, %r9, %r32;
	selp.f32 	%f45, 0f00000000, %f111, %p15;
	cvta.to.global.u64 	%rd23, %rd44;
	selp.b64 	%rd24, %rd1, %rd23, %p15;
	selp.f32 	%f6, 0f00000000, %f111, %p14;
	selp.f32 	%f112, %f111, %f45, %p14;
	selp.b64 	%rd45, %rd2, %rd24, %p14;
	mov.f32 	%f110, %f111;
	mov.f32 	%f111, %f6;
$L__BB4_4:
	rcp.rn.f32 	%f46, %f1;
	cvt.rn.f32.s32 	%f47, %r4;
	cvt.rn.f32.u32 	%f48, %r5;
	cvt.rn.f32.u32 	%f49, %r6;
	sub.f32 	%f50, %f3, %f110;
	mul.f32 	%f51, %f46, %f50;
	cvt.rmi.f32.f32 	%f52, %f51;
	min.f32 	%f53, %f52, %f47;
	mul.f32 	%f54, %f1, %f53;
	sub.f32 	%f55, %f50, %f54;
	mul.f32 	%f56, %f46, %f55;
	add.f32 	%f57, %f53, 0f3F800000;
	min.f32 	%f58, %f57, %f47;
	sub.f32 	%f59, %f4, %f111;
	mul.f32 	%f60, %f46, %f59;
	cvt.rmi.f32.f32 	%f61, %f60;
	min.f32 	%f62, %f61, %f48;
	mul.f32 	%f63, %f1, %f62;
	sub.f32 	%f64, %f59, %f63;
	mul.f32 	%f65, %f46, %f64;
	add.f32 	%f66, %f62, 0f3F800000;
	min.f32 	%f67, %f66, %f48;
	max.f32 	%f68, %f5, %f1;
	sub.f32 	%f69, %f68, %f112;
	mul.f32 	%f70, %f46, %f69;
	cvt.rmi.f32.f32 	%f71, %f70;
	min.f32 	%f72, %f71, %f49;
	mul.f32 	%f73, %f1, %f72;
	sub.f32 	%f74, %f69, %f73;
	mul.f32 	%f75, %f46, %f74;
	add.f32 	%f76, %f72, 0f3F800000;
	min.f32 	%f77, %f76, %f49;
	mov.f32 	%f78, 0f3F800000;
	sub.f32 	%f79, %f78, %f56;
	sub.f32 	%f80, %f78, %f65;
	sub.f32 	%f81, %f78, %f75;
	cvt.rzi.s32.f32 	%r33, %f53;
	cvt.rzi.s32.f32 	%r34, %f58;
	cvt.rzi.s32.f32 	%r35, %f62;
	cvt.rzi.s32.f32 	%r36, %f67;
	cvt.rzi.s32.f32 	%r37, %f72;
	cvt.rzi.s32.f32 	%r38, %f77;
	mul.f32 	%f82, %f80, %f81;
	mul.f32 	%f83, %f79, %f82;
	mul.lo.s32 	%r39, %r37, %r14;
	add.s32 	%r40, %r39, %r35;
	mul.lo.s32 	%r41, %r40, %r13;
	add.s32 	%r42, %r41, %r33;
	mul.wide.s32 	%rd25, %r42, 4;
	add.s64 	%rd26, %rd45, %rd25;
	ld.global.f32 	%f84, [%rd26];
	mul.f32 	%f85, %f56, %f82;
	add.s32 	%r43, %r41, %r34;
	mul.wide.s32 	%rd27, %r43, 4;
	add.s64 	%rd28, %rd45, %rd27;
	ld.global.f32 	%f86, [%rd28];
	mul.f32 	%f87, %f86, %f85;
	fma.rn.f32 	%f88, %f84, %f83, %f87;
	mul.f32 	%f89, %f65, %f81;
	mul.f32 	%f90, %f79, %f89;
	add.s32 	%r44, %r36, %r39;
	mul.lo.s32 	%r45, %r44, %r13;
	add.s32 	%r46, %r45, %r33;
	mul.wide.s32 	%rd29, %r46, 4;
	add.s64 	%rd30, %rd45, %rd29;
	ld.global.f32 	%f91, [%rd30];
	fma.rn.f32 	%f92, %f91, %f90, %f88;
	mul.f32 	%f93, %f56, %f89;
	add.s32 	%r47, %r45, %r34;
	mul.wide.s32 	%rd31, %r47, 4;
	add.s64 	%rd32, %rd45, %rd31;
	ld.global.f32 	%f94, [%rd32];
	fma.rn.f32 	%f95, %f94, %f93, %f92;
	mul.f32 	%f96, %f80, %f75;
	mul.f32 	%f97, %f79, %f96;
	mul.lo.s32 	%r48, %r38, %r14;
	add.s32 	%r49, %r48, %r35;
	mul.lo.s32 	%r50, %r49, %r13;
	add.s32 	%r51, %r50, %r33;
	mul.wide.s32 	%rd33, %r51, 4;
	add.s64 	%rd34, %rd45, %rd33;
	ld.global.f32 	%f98, [%rd34];
	fma.rn.f32 	%f99, %f98, %f97, %f95;
	mul.f32 	%f100, %f56, %f96;
	add.s32 	%r52, %r50, %r34;
	mul.wide.s32 	%rd35, %r52, 4;
	add.s64 	%rd36, %rd45, %rd35;
	ld.global.f32 	%f101, [%rd36];
	fma.rn.f32 	%f102, %f101, %f100, %f99;
	mul.f32 	%f103, %f65, %f75;
	mul.f32 	%f104, %f79, %f103;
	add.s32 	%r53, %r48, %r36;
	mul.lo.s32 	%r54, %r53, %r13;
	add.s32 	%r55, %r54, %r33;
	mul.wide.s32 	%rd37, %r55, 4;
	add.s64 	%rd38, %rd45, %rd37;
	ld.global.f32 	%f105, [%rd38];
	fma.rn.f32 	%f106, %f105, %f104, %f102;
	mul.f32 	%f107, %f56, %f103;
	add.s32 	%r56, %r54, %r34;
	mul.wide.s32 	%rd39, %r56, 4;
	add.s64 	%rd40, %rd45, %rd39;
	ld.global.f32 	%f108, [%rd40];
	fma.rn.f32 	%f109, %f107, %f108, %f106;
	cvta.to.global.u64 	%rd41, %rd7;
	add.s64 	%rd43, %rd41, %rd15;
	st.global.f32 	[%rd43], %f109;
$L__BB4_5:
	ret;

}
	// .globl	calc_borders
.visible .entry calc_borders(
	.param .u64 .ptr .align 1 calc_borders_param_0,
	.param .u64 .ptr .align 1 calc_borders_param_1,
	.param .u64 .ptr .align 1 calc_borders_param_2,
	.param .u64 .ptr .align 1 calc_borders_param_3,
	.param .u64 .ptr .align 1 calc_borders_param_4,
	.param .u64 .ptr .align 1 calc_borders_param_5,
	.param .u64 .ptr .align 1 calc_borders_param_6,
	.param .u32 calc_borders_param_7,
	.param .u32 calc_borders_param_8,
	.param .u32 calc_borders_param_9
)
{
	.reg .pred 	%p<16>;
	.reg .b16 	%rs<2>;
	.reg .b32 	%r<27>;
	.reg .b32 	%f<27>;
	.reg .b64 	%rd<28>;

	ld.param.u64 	%rd3, [calc_borders_param_0];
	ld.param.u64 	%rd4, [calc_borders_param_1];
	ld.param.u64 	%rd5, [calc_borders_param_2];
	ld.param.u64 	%rd6, [calc_borders_param_3];
	ld.param.u64 	%rd9, [calc_borders_param_4];
	ld.param.u64 	%rd7, [calc_borders_param_5];
	ld.param.u64 	%rd8, [calc_borders_param_6];
	ld.param.u32 	%r7, [calc_borders_param_7];
	ld.param.u32 	%r8, [calc_borders_param_8];
	ld.param.u32 	%r9, [calc_borders_param_9];
	cvta.to.global.u64 	%rd1, %rd9;
	mov.u32 	%r11, %ctaid.x;
	mov.u32 	%r12, %ntid.x;
	mov.u32 	%r13, %tid.x;
	mad.lo.s32 	%r14, %r11, %r12, %r13;
	mov.u32 	%r15, %ctaid.y;
	mov.u32 	%r16, %ntid.y;
	mov.u32 	%r17, %tid.y;
	mad.lo.s32 	%r18, %r15, %r16, %r17;
	mov.u32 	%r19, %ctaid.z;
	mov.u32 	%r20, %ntid.z;
	mov.u32 	%r21, %tid.z;
	mad.lo.s32 	%r22, %r19, %r20, %r21;
	setp.lt.s32 	%p1, %r14, 1;
	setp.eq.s32 	%p2, %r18, 0;
	setp.eq.s32 	%p3, %r22, 0;
	or.pred  	%p4, %p2, %p3;
	or.pred  	%p5, %p4, %p1;
	add.s32 	%r23, %r7, -1;
	setp.ge.s32 	%p6, %r14, %r23;
	or.pred  	%p7, %p5, %p6;
	add.s32 	%r24, %r8, -1;
	setp.ge.s32 	%p8, %r18, %r24;
	or.pred  	%p9, %p7, %p8;
	add.s32 	%r25, %r9, -1;
	setp.ge.s32 	%p10, %r22, %r25;
	or.pred  	%p11, %p9, %p10;
	@%p11 bra 	$L__BB5_7;
	cvta.to.global.u64 	%rd10, %rd8;
	mad.lo.s32 	%r26, %r8, %r22, %r18;
	mad.lo.s32 	%r4, %r26, %r7, %r14;
	cvt.s64.s32 	%rd11, %r4;
	add.s64 	%rd12, %rd10, %rd11;
	ld.global.u8 	%rs1, [%rd12];
	setp.ne.s16 	%p12, %rs1, 0;
	@%p12 bra 	$L__BB5_7;
	cvta.to.global.u64 	%rd13, %rd6;
	mul.wide.s32 	%rd14, %r4, 4;
	add.s64 	%rd15, %rd13, %rd14;
	ld.global.f32 	%f1, [%rd15];
	setp.eq.f32 	%p13, %f1, 0f00000000;
	cvta.to.global.u64 	%rd16, %rd7;
	add.s64 	%rd2, %rd16, %rd14;
	@%p13 bra 	$L__BB5_4;
	add.s64 	%rd20, %rd1, %rd14;
	ld.global.f32 	%f26, [%rd20];
	ld.global.f32 	%f25, [%rd2];
	bra.uni 	$L__BB5_6;
$L__BB5_4:
	add.s64 	%rd18, %rd1, %rd14;
	ld.global.f32 	%f26, [%rd18];
	setp.neu.f32 	%p14, %f26, 0f00000000;
	ld.global.f32 	%f25, [%rd2];
	@%p14 bra 	$L__BB5_6;
	setp.eq.f32 	%p15, %f25, 0f00000000;
	@%p15 bra 	$L__BB5_7;
$L__BB5_6:
	cvta.to.global.u64 	%rd21, %rd3;
	add.s64 	%rd23, %rd21, %rd14;
	ld.global.f32 	%f8, [%rd23];
	cvta.to.global.u64 	%rd24, %rd4;
	add.s64 	%rd25, %rd24, %rd14;
	ld.global.f32 	%f9, [%rd25];
	cvta.to.global.u64 	%rd26, %rd5;
	add.s64 	%rd27, %rd26, %rd14;
	ld.global.f32 	%f10, [%rd27];
	mul.f32 	%f11, %f9, %f26;
	fma.rn.f32 	%f12, %f8, %f1, %f11;
	fma.rn.f32 	%f13, %f10, %f25, %f12;
	add.f32 	%f14, %f13, %f13;
	mul.f32 	%f15, %f1, %f14;
	sub.f32 	%f16, %f8, %f15;
	mul.f32 	%f17, %f26, %f14;
	sub.f32 	%f18, %f9, %f17;
	mul.f32 	%f19, %f25, %f14;
	sub.f32 	%f20, %f10, %f19;
	ld.const.f32 	%f21, [FRICTION];
	mul.f32 	%f22, %f21, %f16;
	st.global.f32 	[%rd23], %f22;
	mul.f32 	%f23, %f21, %f18;
	st.global.f32 	[%rd25], %f23;
	mul.f32 	%f24, %f21, %f20;
	st.global.f32 	[%rd27], %f24;
$L__BB5_7:
	ret;

}
	// .globl	constant
.visible .entry constant(
	.param .u64 .ptr .align 1 constant_param_0,
	.param .u64 .ptr .align 1 constant_param_1,
	.param .u64 .ptr .align 1 constant_param_2,
	.param .u64 .ptr .align 1 constant_param_3,
	.param .u32 constant_param_4,
	.param .u32 constant_param_5,
	.param .u32 constant_param_6
)
{
	.reg .pred 	%p<14>;
	.reg .b16 	%rs<2>;
	.reg .b32 	%r<23>;
	.reg .b64 	%rd<12>;

	ld.param.u64 	%rd1, [constant_param_0];
	ld.param.u64 	%rd2, [constant_param_2];
	ld.param.u64 	%rd3, [constant_param_3];
	ld.param.u32 	%r5, [constant_param_4];
	ld.param.u32 	%r6, [constant_param_5];
	ld.param.u32 	%r7, [constant_param_6];
	mov.u32 	%r8, %ctaid.x;
	mov.u32 	%r9, %ntid.x;
	mov.u32 	%r10, %tid.x;
	mad.lo.s32 	%r1, %r8, %r9, %r10;
	mov.u32 	%r11, %ctaid.y;
	mov.u32 	%r12, %ntid.y;
	mov.u32 	%r13, %tid.y;
	mad.lo.s32 	%r2, %r11, %r12, %r13;
	mov.u32 	%r14, %ctaid.z;
	mov.u32 	%r15, %ntid.z;
	mov.u32 	%r16, %tid.z;
	mad.lo.s32 	%r3, %r14, %r15, %r16;
	add.s32 	%r17, %r1, -20;
	setp.gt.u32 	%p4, %r17, 9;
	setp.lt.u32 	%p5, %r2, 45;
	mov.pred 	%p13, 0;
	or.pred  	%p6, %p5, %p4;
	@%p6 bra 	$L__BB6_2;
	add.s32 	%r18, %r6, -45;
	setp.lt.s32 	%p13, %r2, %r18;
$L__BB6_2:
	setp.lt.u32 	%p7, %r3, 35;
	not.pred 	%p8, %p13;
	or.pred  	%p9, %p8, %p7;
	add.s32 	%r19, %r7, -35;
	setp.ge.s32 	%p10, %r3, %r19;
	or.pred  	%p11, %p9, %p10;
	@%p11 bra 	$L__BB6_5;
	mad.lo.s32 	%r20, %r6, %r3, %r2;
	mad.lo.s32 	%r4, %r20, %r5, %r1;
	cvt.s64.s32 	%rd4, %r4;
	cvta.to.global.u64 	%rd5, %rd3;
	add.s64 	%rd6, %rd5, %rd4;
	ld.global.u8 	%rs1, [%rd6];
	setp.ne.s16 	%p12, %rs1, 0;
	@%p12 bra 	$L__BB6_5;
	cvta.to.global.u64 	%rd7, %rd1;
	mul.wide.s32 	%rd8, %r4, 4;
	add.s64 	%rd9, %rd7, %rd8;
	mov.b32 	%r21, 1077936128;
	st.global.u32 	[%rd9], %r21;
	cvta.to.global.u64 	%rd10, %rd2;
	add.s64 	%rd11, %rd10, %rd8;
	mov.b32 	%r22, 1065353216;
	st.global.u32 	[%rd11], %r22;
$L__BB6_5:
	ret;

}


// ===== COMPILED SASS (sm_100) =====

	.target	sm_100

	.elftype	@"ET_EXEC"


//--------------------- .note.nv.tkinfo           --------------------------
	.section	.note.nv.tkinfo,"",@"SHT_NOTE"
	.sectionflags	@"SHF_NOTE_NV_TKINFO"
	.tkinfo
        /*0018*/ 	.word	0x00000002
        /*0030*/ 	.string	""
        /*0030*/ 	.string	"ptxas"
        /*0030*/ 	.string	"Cuda compilation tools, release 13.0, V13.0.88"
        /*0030*/ 	.string	"Build cuda_13.0.r13.0/compiler.36424714_0"
        /*0030*/ 	.string	"-arch sm_100 -m 64 "



//--------------------- .note.nv.cuinfo           --------------------------
	.section	.note.nv.cuinfo,"",@"SHT_NOTE"
	.sectionflags	@"SHF_NOTE_NV_CUINFO"
        /*0018*/ 	.short	0x0002
        /*001a*/ 	.short	0x0064
        /*001c*/ 	.short	0x0082
	.zero		2


//--------------------- .nv.info                  --------------------------
	.section	.nv.info,"",@"SHT_CUDA_INFO"
	.align	4


	//----- nvinfo : EIATTR_REGCOUNT
	.align		4
        /*0000*/ 	.byte	0x04, 0x2f
        /*0002*/ 	.short	(.L_7 - .L_6)
	.align		4
.L_6:
        /*0004*/ 	.word	index@(divergence)
        /*0008*/ 	.word	0x00000016


	//----- nvinfo : EIATTR_FRAME_SIZE
	.align		4
.L_7:
        /*000c*/ 	.byte	0x04, 0x11
        /*000e*/ 	.short	(.L_9 - .L_8)
	.align		4
.L_8:
        /*0010*/ 	.word	index@(divergence)
        /*0014*/ 	.word	0x00000000


	//----- nvinfo : EIATTR_REGCOUNT
	.align		4
.L_9:
        /*0018*/ 	.byte	0x04, 0x2f
        /*001a*/ 	.short	(.L_11 - .L_10)
	.align		4
.L_10:
        /*001c*/ 	.word	index@(pressure)
        /*0020*/ 	.word	0x00000016


	//----- nvinfo : EIATTR_FRAME_SIZE
	.align		4
.L_11:
        /*0024*/ 	.byte	0x04, 0x11
        /*0026*/ 	.short	(.L_13 - .L_12)
	.align		4
.L_12:
        /*0028*/ 	.word	index@($__internal_2_$__cuda_sm3x_div_rn_noftz_f32_slowpath)
        /*002c*/ 	.word	0x00000000


	//----- nvinfo : EIATTR_FRAME_SIZE
	.align		4
.L_13:
        /*0030*/ 	.byte	0x04, 0x11
        /*0032*/ 	.short	(.L_15 - .L_14)
	.align		4
.L_14:
        /*0034*/ 	.word	index@(pressure)
        /*0038*/ 	.word	0x00000000


	//----- nvinfo : EIATTR_REGCOUNT
	.align		4
.L_15:
        /*003c*/ 	.byte	0x04, 0x2f
        /*003e*/ 	.short	(.L_17 - .L_16)
	.align		4
.L_16:
        /*0040*/ 	.word	index@(incompress)
        /*0044*/ 	.word	0x00000014


	//----- nvinfo : EIATTR_FRAME_SIZE
	.align		4
.L_17:
        /*0048*/ 	.byte	0x04, 0x11
        /*004a*/ 	.short	(.L_19 - .L_18)
	.align		4
.L_18:
        /*004c*/ 	.word	index@(incompress)
        /*0050*/ 	.word	0x00000000


	//----- nvinfo : EIATTR_REGCOUNT
	.align		4
.L_19:
        /*0054*/ 	.byte	0x04, 0x2f
        /*0056*/ 	.short	(.L_21 - .L_20)
	.align		4
.L_20:
        /*0058*/ 	.word	index@(advect_velocity)
        /*005c*/ 	.word	0x00000030


	//----- nvinfo : EIATTR_FRAME_SIZE
	.align		4
.L_21:
        /*0060*/ 	.byte	0x04, 0x11
        /*0062*/ 	.short	(.L_23 - .L_22)
	.align		4
.L_22:
        /*0064*/ 	.word	index@($__internal_1_$__cuda_sm20_rcp_rn_f32_slowpath)
        /*0068*/ 	.word	0x00000000


	//----- nvinfo : EIATTR_FRAME_SIZE
	.align		4
.L_23:
        /*006c*/ 	.byte	0x04, 0x11
        /*006e*/ 	.short	(.L_25 - .L_24)
	.align		4
.L_24:
        /*0070*/ 	.word	index@(advect_velocity)
        /*0074*/ 	.word	0x00000000


	//----- nvinfo : EIATTR_REGCOUNT
	.align		4
.L_25:
        /*0078*/ 	.byte	0x04, 0x2f
        /*007a*/ 	.short	(.L_27 - .L_26)
	.align		4
.L_26:
        /*007c*/ 	.word	index@(advect_smoke)
        /*0080*/ 	.word	0x00000020


	//----- nvinfo : EIATTR_FRAME_SIZE
	.align		4
.L_27:
        /*0084*/ 	.byte	0x04, 0x11
        /*0086*/ 	.short	(.L_29 - .L_28)
	.align		4
.L_28:
        /*0088*/ 	.word	index@($__internal_0_$__cuda_sm20_rcp_rn_f32_slowpath)
        /*008c*/ 	.word	0x00000000


	//----- nvinfo : EIATTR_FRAME_SIZE
	.align		4
.L_29:
        /*0090*/ 	.byte	0x04, 0x11
        /*0092*/ 	.short	(.L_31 - .L_30)
	.align		4
.L_30:
        /*0094*/ 	.word	index@(advect_smoke)
        /*0098*/ 	.word	0x00000000


	//----- nvinfo : EIATTR_REGCOUNT
	.align		4
.L_31:
        /*009c*/ 	.byte	0x04, 0x2f
        /*009e*/ 	.short	(.L_33 - .L_32)
	.align		4
.L_32:
        /*00a0*/ 	.word	index@(calc_borders)
        /*00a4*/ 	.word	0x00000012


	//----- nvinfo : EIATTR_FRAME_SIZE
	.align		4
.L_33:
        /*00a8*/ 	.byte	0x04, 0x11
        /*00aa*/ 	.short	(.L_35 - .L_34)
	.align		4
.L_34:
        /*00ac*/ 	.word	index@(calc_borders)
        /*00b0*/ 	.word	0x00000000


	//----- nvinfo : EIATTR_REGCOUNT
	.align		4
.L_35:
        /*00b4*/ 	.byte	0x04, 0x2f
        /*00b6*/ 	.short	(.L_37 - .L_36)
	.align		4
.L_36:
        /*00b8*/ 	.word	index@(constant)
        /*00bc*/ 	.word	0x0000000c


	//----- nvinfo : EIATTR_FRAME_SIZE
	.align		4
.L_37:
        /*00c0*/ 	.byte	0x04, 0x11
        /*00c2*/ 	.short	(.L_39 - .L_38)
	.align		4
.L_38:
        /*00c4*/ 	.word	index@(constant)
        /*00c8*/ 	.word	0x00000000


	//----- nvinfo : EIATTR_MIN_STACK_SIZE
	.align		4
.L_39:
        /*00cc*/ 	.byte	0x04, 0x12
        /*00ce*/ 	.short	(.L_41 - .L_40)
	.align		4
.L_40:
        /*00d0*/ 	.word	index@(constant)
        /*00d4*/ 	.word	0x00000000


	//----- nvinfo : EIATTR_MIN_STACK_SIZE
	.align		4
.L_41:
        /*00d8*/ 	.byte	0x04, 0x12
        /*00da*/ 	.short	(.L_43 - .L_42)
	.align		4
.L_42:
        /*00dc*/ 	.word	index@(calc_borders)
        /*00e0*/ 	.word	0x00000000


	//----- nvinfo : EIATTR_MIN_STACK_SIZE
	.align		4
.L_43:
        /*00e4*/ 	.byte	0x04, 0x12
        /*00e6*/ 	.short	(.L_45 - .L_44)
	.align		4
.L_44:
        /*00e8*/ 	.word	index@(advect_smoke)
        /*00ec*/ 	.word	0x00000000


	//----- nvinfo : EIATTR_MIN_STACK_SIZE
	.align		4
.L_45:
        /*00f0*/ 	.byte	0x04, 0x12
        /*00f2*/ 	.short	(.L_47 - .L_46)
	.align		4
.L_46:
        /*00f4*/ 	.word	index@(advect_velocity)
        /*00f8*/ 	.word	0x00000000


	//----- nvinfo : EIATTR_MIN_STACK_SIZE
	.align		4
.L_47:
        /*00fc*/ 	.byte	0x04, 0x12
        /*00fe*/ 	.short	(.L_49 - .L_48)
	.align		4
.L_48:
        /*0100*/ 	.word	index@(incompress)
        /*0104*/ 	.word	0x00000000


	//----- nvinfo : EIATTR_MIN_STACK_SIZE
	.align		4
.L_49:
        /*0108*/ 	.byte	0x04, 0x12
        /*010a*/ 	.short	(.L_51 - .L_50)
	.align		4
.L_50:
        /*010c*/ 	.word	index@(pressure)
        /*0110*/ 	.word	0x00000000


	//----- nvinfo : EIATTR_MIN_STACK_SIZE
	.align		4
.L_51:
        /*0114*/ 	.byte	0x04, 0x12
        /*0116*/ 	.short	(.L_53 - .L_52)
	.align		4
.L_52:
        /*0118*/ 	.word	index@(divergence)
        /*011c*/ 	.word	0x00000000
.L_53:


//--------------------- .nv.compat                --------------------------
	.section	.nv.compat,"",@"SHT_CUDA_COMPAT_INFO"
	.align	4
        /*0000*/ 	.byte	0x02, 0x09, 0x00, 0x00, 0x02, 0x02, 0x01, 0x00, 0x02, 0x05, 0x05, 0x00, 0x03, 0x07, 0x01, 0x01
        /*0010*/ 	.byte	0x02, 0x03, 0x00, 0x00, 0x02, 0x06, 0x01, 0x00, 0x04, 0x0b, 0x08, 0x00, 0x01, 0x00, 0x00, 0x00
        /*0020*/ 	.byte	0x00, 0x00, 0x00, 0x00


//--------------------- .nv.info.constant         --------------------------
	.section	.nv.info.constant,"",@"SHT_CUDA_INFO"
	.sectionflags	@""
	.align	4


	//----- nvinfo : EIATTR_CUDA_API_VERSION
	.align		4
        /*0000*/ 	.byte	0x04, 0x37
        /*0002*/ 	.short	(.L_55 - .L_54)
.L_54:
        /*0004*/ 	.word	0x00000082


	//----- nvinfo : EIATTR_KPARAM_INFO
	.align		4
.L_55:
        /*0008*/ 	.byte	0x04, 0x17
        /*000a*/ 	.short	(.L_57 - .L_56)
.L_56:
        /*000c*/ 	.word	0x00000000
        /*0010*/ 	.short	0x0006
        /*0012*/ 	.short	0x0028
        /*0014*/ 	.byte	0x00, 0xf0, 0x11, 0x00


	//----- nvinfo : EIATTR_KPARAM_INFO
	.align		4
.L_57:
        /*0018*/ 	.byte	0x04, 0x17
        /*001a*/ 	.short	(.L_59 - .L_58)
.L_58:
        /*001c*/ 	.word	0x00000000
        /*0020*/ 	.short	0x0005
        /*0022*/ 	.short	0x0024
        /*0024*/ 	.byte	0x00, 0xf0, 0x11, 0x00


	//----- nvinfo : EIATTR_KPARAM_INFO
	.align		4
.L_59:
        /*0028*/ 	.byte	0x04, 0x17
        /*002a*/ 	.short	(.L_61 - .L_60)
.L_60:
        /*002c*/ 	.word	0x00000000
        /*0030*/ 	.short	0x0004
        /*0032*/ 	.short	0x0020
        /*0034*/ 	.byte	0x00, 0xf0, 0x11, 0x00


	//----- nvinfo : EIATTR_KPARAM_INFO
	.align		4
.L_61:
        /*0038*/ 	.byte	0x04, 0x17
        /*003a*/ 	.short	(.L_63 - .L_62)
.L_62:
        /*003c*/ 	.word	0x00000000
        /*0040*/ 	.short	0x0003
        /*0042*/ 	.short	0x0018
        /*0044*/ 	.byte	0x00, 0xf5, 0x21, 0x00


	//----- nvinfo : EIATTR_KPARAM_INFO
	.align		4
.L_63:
        /*0048*/ 	.byte	0x04, 0x17
        /*004a*/ 	.short	(.L_65 - .L_64)
.L_64:
        /*004c*/ 	.word	0x00000000
        /*0050*/ 	.short	0x0002
        /*0052*/ 	.short	0x0010
        /*0054*/ 	.byte	0x00, 0xf5, 0x21, 0x00


	//----- nvinfo : EIATTR_KPARAM_INFO
	.align		4
.L_65:
        /*0058*/ 	.byte	0x04, 0x17
        /*005a*/ 	.short	(.L_67 - .L_66)
.L_66:
        /*005c*/ 	.word	0x00000000
        /*0060*/ 	.short	0x0001
        /*0062*/ 	.short	0x0008
        /*0064*/ 	.byte	0x00, 0xf5, 0x21, 0x00


	//----- nvinfo : EIATTR_KPARAM_INFO
	.align		4
.L_67:
        /*0068*/ 	.byte	0x04, 0x17
        /*006a*/ 	.short	(.L_69 - .L_68)
.L_68:
        /*006c*/ 	.word	0x00000000
        /*0070*/ 	.short	0x0000
        /*0072*/ 	.short	0x0000
        /*0074*/ 	.byte	0x00, 0xf5, 0x21, 0x00


	//----- nvinfo : EIATTR_SPARSE_MMA_MASK
	.align		4
.L_69:
        /*0078*/ 	.byte	0x03, 0x50
        /*007a*/ 	.short	0x0000


	//----- nvinfo : EIATTR_MAXREG_COUNT
	.align		4
        /*007c*/ 	.byte	0x03, 0x1b
        /*007e*/ 	.short	0x00ff


	//----- nvinfo : EIATTR_MERCURY_ISA_VERSION
	.align		4
        /*0080*/ 	.byte	0x03, 0x5f
        /*0082*/ 	.short	0x0101


	//----- nvinfo : EIATTR_VRC_CTA_INIT_COUNT
	.align		4
        /*0084*/ 	.byte	0x02, 0x4a
	.zero		1
	.zero		1


	//----- nvinfo : EIATTR_EXIT_INSTR_OFFSETS
	.align		4
        /*0088*/ 	.byte	0x04, 0x1c
        /*008a*/ 	.short	(.L_71 - .L_70)


	//   ....[0]....
.L_70:
        /*008c*/ 	.word	0x00000170


	//   ....[1]....
        /*0090*/ 	.word	0x00000210


	//   ....[2]....
        /*0094*/ 	.word	0x000002a0


	//----- nvinfo : EIATTR_CBANK_PARAM_SIZE
	.align		4
.L_71:
        /*0098*/ 	.byte	0x03, 0x19
        /*009a*/ 	.short	0x002c


	//----- nvinfo : EIATTR_PARAM_CBANK
	.align		4
        /*009c*/ 	.byte	0x04, 0x0a
        /*009e*/ 	.short	(.L_73 - .L_72)
	.align		4
.L_72:
        /*00a0*/ 	.word	index@(.nv.constant0.constant)
        /*00a4*/ 	.short	0x0380
        /*00a6*/ 	.short	0x002c


	//----- nvinfo : EIATTR_SW_WAR
	.align		4
.L_73:
        /*00a8*/ 	.byte	0x04, 0x36
        /*00aa*/ 	.short	(.L_75 - .L_74)
.L_74:
        /*00ac*/ 	.word	0x00000008
.L_75:


//--------------------- .nv.info.calc_borders     --------------------------
	.section	.nv.info.calc_borders,"",@"SHT_CUDA_INFO"
	.sectionflags	@""
	.align	4


	//----- nvinfo : EIATTR_CUDA_API_VERSION
	.align		4
        /*0000*/ 	.byte	0x04, 0x37
        /*0002*/ 	.short	(.L_77 - .L_76)
.L_76:
        /*0004*/ 	.word	0x00000082


	//----- nvinfo : EIATTR_KPARAM_INFO
	.align		4
.L_77:
        /*0008*/ 	.byte	0x04, 0x17
        /*000a*/ 	.short	(.L_79 - .L_78)
.L_78:
        /*000c*/ 	.word	0x00000000
        /*0010*/ 	.short	0x0009
        /*0012*/ 	.short	0x0040
        /*0014*/ 	.byte	0x00, 0xf0, 0x11, 0x00


	//----- nvinfo : EIATTR_KPARAM_INFO
	.align		4
.L_79:
        /*0018*/ 	.byte	0x04, 0x17
        /*001a*/ 	.short	(.L_81 - .L_80)
.L_80:
        /*001c*/ 	.word	0x00000000
        /*0020*/ 	.short	0x0008
        /*0022*/ 	.short	0x003c
        /*0024*/ 	.byte	0x00, 0xf0, 0x11, 0x00


	//----- nvinfo : EIATTR_KPARAM_INFO
	.align		4
.L_81:
        /*0028*/ 	.byte	0x04, 0x17
        /*002a*/ 	.short	(.L_83 - .L_82)
.L_82:
        /*002c*/ 	.word	0x00000000
        /*0030*/ 	.short	0x0007
        /*0032*/ 	.short	0x0038
        /*0034*/ 	.byte	0x00, 0xf0, 0x11, 0x00


	//----- nvinfo : EIATTR_KPARAM_INFO
	.align		4
.L_83:
        /*0038*/ 	.byte	0x04, 0x17
        /*003a*/ 	.short	(.L_85 - .L_84)
.L_84:
        /*003c*/ 	.word	0x00000000
        /*0040*/ 	.short	0x0006
        /*0042*/ 	.short	0x0030
        /*0044*/ 	.byte	0x00, 0xf5, 0x21, 0x00


	//----- nvinfo : EIATTR_KPARAM_INFO
	.align		4
.L_85:
        /*0048*/ 	.byte	0x04, 0x17
        /*004a*/ 	.short	(.L_87 - .L_86)
.L_86:
        /*004c*/ 	.word	0x00000000
        /*0050*/ 	.short	0x0005
        /*0052*/ 	.short	0x0028
        /*0054*/ 	.byte	0x00, 0xf5, 0x21, 0x00


	//----- nvinfo : EIATTR_KPARAM_INFO
	.align		4
.L_87:
        /*0058*/ 	.byte	0x04, 0x17
        /*005a*/ 	.short	(.L_89 - .L_88)
.L_88:
        /*005c*/ 	.word	0x00000000
        /*0060*/ 	.short	0x0004
        /*0062*/ 	.short	0x0020
        /*0064*/ 	.byte	0x00, 0xf5, 0x21, 0x00


	//----- nvinfo : EIATTR_KPARAM_INFO
	.align		4
.L_89:
        /*0068*/ 	.byte	0x04, 0x17
        /*006a*/ 	.short	(.L_91 - .L_90)
.L_90:
        /*006c*/ 	.word	0x00000000
        /*0070*/ 	.short	0x0003
        /*0072*/ 	.short	0x0018
        /*0074*/ 	.byte	0x00, 0xf5, 0x21, 0x00


	//----- nvinfo : EIATTR_KPARAM_INFO
	.align		4
.L_91:
        /*0078*/ 	.byte	0x04, 0x17
        /*007a*/ 	.short	(.L_93 - .L_92)
.L_92:
        /*007c*/ 	.word	0x00000000
        /*0080*/ 	.short	0x0002
        /*0082*/ 	.short	0x0010
        /*0084*/ 	.byte	0x00, 0xf5, 0x21, 0x00


	//----- nvinfo : EIATTR_KPARAM_INFO
	.align		4
.L_93:
        /*0088*/ 	.byte	0x04, 0x17
        /*008a*/ 	.short	(.L_95 - .L_94)
.L_94:
        /*008c*/ 	.word	0x00000000
        /*0090*/ 	.short	0x0001
        /*0092*/ 	.short	0x0008
        /*0094*/ 	.byte	0x00, 0xf5, 0x21, 0x00


	//----- nvinfo : EIATTR_KPARAM_INFO
	.align		4
.L_95:
        /*0098*/ 	.byte	0x04, 0x17
        /*009a*/ 	.short	(.L_97 - .L_96)
.L_96:
        /*009c*/ 	.word	0x00000000
        /*00a0*/ 	.short	0x0000
        /*00a2*/ 	.short	0x0000
        /*00a4*/ 	.byte	0x00, 0xf5, 0x21, 0x00


	//----- nvinfo : EIATTR_SPARSE_MMA_MASK
	.align		4
.L_97:
        /*00a8*/ 	.byte	0x03, 0x50
        /*00aa*/ 	.short	0x0000


	//----- nvinfo : EIATTR_MAXREG_COUNT
	.align		4
        /*00ac*/ 	.byte	0x03, 0x1b
        /*00ae*/ 	.short	0x00ff


	//----- nvinfo : EIATTR_MERCURY_ISA_VERSION
	.align		4
        /*00b0*/ 	.byte	0x03, 0x5f
        /*00b2*/ 	.short	0x0101


	//----- nvinfo : EIATTR_VRC_CTA_INIT_COUNT
	.align		4
        /*00b4*/ 	.byte	0x02, 0x4a
	.zero		1
	.zero		1


	//----- nvinfo : EIATTR_EXIT_INSTR_OFFSETS
	.align		4
        /*00b8*/ 	.byte	0x04, 0x1c
        /*00ba*/ 	.short	(.L_99 - .L_98)


	//   ....[0]....
.L_98:
        /*00bc*/ 	.word	0x00000180


	//   ....[1]....
        /*00c0*/ 	.word	0x00000210


	//   ....[2]....
        /*00c4*/ 	.word	0x00000360


	//   ....[3]....
        /*00c8*/ 	.word	0x000004f0


	//----- nvinfo : EIATTR_CRS_STACK_SIZE
	.align		4
.L_99:
        /*00cc*/ 	.byte	0x04, 0x1e
        /*00ce*/ 	.short	(.L_101 - .L_100)
.L_100:
        /*00d0*/ 	.word	0x00000000


	//----- nvinfo : EIATTR_CBANK_PARAM_SIZE
	.align		4
.L_101:
        /*00d4*/ 	.byte	0x03, 0x19
        /*00d6*/ 	.short	0x0044


	//----- nvinfo : EIATTR_PARAM_CBANK
	.align		4
        /*00d8*/ 	.byte	0x04, 0x0a
        /*00da*/ 	.short	(.L_103 - .L_102)
	.align		4
.L_102:
        /*00dc*/ 	.word	index@(.nv.constant0.calc_borders)
        /*00e0*/ 	.short	0x0380
        /*00e2*/ 	.short	0x0044


	//----- nvinfo : EIATTR_SW_WAR
	.align		4
.L_103:
        /*00e4*/ 	.byte	0x04, 0x36
        /*00e6*/ 	.short	(.L_105 - .L_104)
.L_104:
        /*00e8*/ 	.word	0x00000008
.L_105:


//--------------------- .nv.info.advect_smoke     --------------------------
	.section	.nv.info.advect_smoke,"",@"SHT_CUDA_INFO"
	.sectionflags	@""
	.align	4


	//----- nvinfo : EIATTR_CUDA_API_VERSION
	.align		4
        /*0000*/ 	.byte	0x04, 0x37
        /*0002*/ 	.short	(.L_107 - .L_106)
.L_106:
        /*0004*/ 	.word	0x00000082


	//----- nvinfo : EIATTR_KPARAM_INFO
	.align		4
.L_107:
        /*0008*/ 	.byte	0x04, 0x17
        /*000a*/ 	.short	(.L_109 - .L_108)
.L_108:
        /*000c*/ 	.word	0x00000000
        /*0010*/ 	.short	0x0009
        /*0012*/ 	.short	0x003c
        /*0014*/ 	.byte	0x00, 0xf0, 0x11, 0x00


	//----- nvinfo : EIATTR_KPARAM_INFO
	.align		4
.L_109:
        /*0018*/ 	.byte	0x04, 0x17
        /*001a*/ 	.short	(.L_111 - .L_110)
.L_110:
        /*001c*/ 	.word	0x00000000
        /*0020*/ 	.short	0x0008
        /*0022*/ 	.short	0x0038
        /*0024*/ 	.byte	0x00, 0xf0, 0x11, 0x00


	//----- nvinfo : EIATTR_KPARAM_INFO
	.align		4
.L_111:
        /*0028*/ 	.byte	0x04, 0x17
        /*002a*/ 	.short	(.L_113 - .L_112)
.L_112:
        /*002c*/ 	.word	0x00000000
        /*0030*/ 	.short	0x0007
        /*0032*/ 	.short	0x0034
        /*0034*/ 	.byte	0x00, 0xf0, 0x11, 0x00


	//----- nvinfo : EIATTR_KPARAM_INFO
	.align		4
.L_113:
        /*0038*/ 	.byte	0x04, 0x17
        /*003a*/ 	.short	(.L_115 - .L_114)
.L_114:
        /*003c*/ 	.word	0x00000000
        /*0040*/ 	.short	0x0006
        /*0042*/ 	.short	0x0030
        /*0044*/ 	.byte	0x00, 0xf0, 0x11, 0x00


	//----- nvinfo : EIATTR_KPARAM_INFO
	.align		4
.L_115:
        /*0048*/ 	.byte	0x04, 0x17
        /*004a*/ 	.short	(.L_117 - .L_116)
.L_116:
        /*004c*/ 	.word	0x00000000
        /*0050*/ 	.short	0x0005
        /*0052*/ 	.short	0x0028
        /*0054*/ 	.byte	0x00, 0xf5, 0x21, 0x00


	//----- nvinfo : EIATTR_KPARAM_INFO
	.align		4
.L_117:
        /*0058*/ 	.byte	0x04, 0x17
        /*005a*/ 	.short	(.L_119 - .L_118)
.L_118:
        /*005c*/ 	.word	0x00000000
        /*0060*/ 	.short	0x0004
        /*0062*/ 	.short	0x0020
        /*0064*/ 	.byte	0x00, 0xf5, 0x21, 0x00


	//----- nvinfo : EIATTR_KPARAM_INFO
	.align		4
.L_119:
        /*0068*/ 	.byte	0x04, 0x17
        /*006a*/ 	.short	(.L_121 - .L_120)
.L_120:
        /*006c*/ 	.word	0x00000000
        /*0070*/ 	.short	0x0003
        /*0072*/ 	.short	0x0018
        /*0074*/ 	.byte	0x00, 0xf5, 0x21, 0x00


	//----- nvinfo : EIATTR_KPARAM_INFO
	.align		4
.L_121:
        /*0078*/ 	.byte	0x04, 0x17
        /*007a*/ 	.short	(.L_123 - .L_122)
.L_122:
        /*007c*/ 	.word	0x00000000
        /*0080*/ 	.short	0x0002
        /*0082*/ 	.short	0x0010
        /*0084*/ 	.byte	0x00, 0xf5, 0x21, 0x00


	//----- nvinfo : EIATTR_KPARAM_INFO
	.align		4
.L_123:
        /*0088*/ 	.byte	0x04, 0x17
        /*008a*/ 	.short	(.L_125 - .L_124)
.L_124:
        /*008c*/ 	.word	0x00000000
        /*0090*/ 	.short	0x0001
        /*0092*/ 	.short	0x0008
        /*0094*/ 	.byte	0x00, 0xf5, 0x21, 0x00


	//----- nvinfo : EIATTR_KPARAM_INFO
	.align		4
.L_125:
        /*0098*/ 	.byte	0x04, 0x17
        /*009a*/ 	.short	(.L_127 - .L_126)
.L_126:
        /*009c*/ 	.word	0x00000000
        /*00a0*/ 	.short	0x0000
        /*00a2*/ 	.short	0x0000
        /*00a4*/ 	.byte	0x00, 0xf5, 0x21, 0x00


	//----- nvinfo : EIATTR_SPARSE_MMA_MASK
	.align		4
.L_127:
        /*00a8*/ 	.byte	0x03, 0x50
        /*00aa*/ 	.short	0x0000


	//----- nvinfo : EIATTR_MAXREG_COUNT
	.align		4
        /*00ac*/ 	.byte	0x03, 0x1b
        /*00ae*/ 	.short	0x00ff


	//----- nvinfo : EIATTR_MERCURY_ISA_VERSION
	.align		4
        /*00b0*/ 	.byte	0x03, 0x5f
        /*00b2*/ 	.short	0x0101


	//----- nvinfo : EIATTR_VRC_CTA_INIT_COUNT
	.align		4
        /*00b4*/ 	.byte	0x02, 0x4a
	.zero		1
	.zero		1


	//----- nvinfo : EIATTR_EXIT_INSTR_OFFSETS
	.align		4
        /*00b8*/ 	.byte	0x04, 0x1c
        /*00ba*/ 	.short	(.L_129 - .L_128)


	//   ....[0]....
.L_128:
        /*00bc*/ 	.word	0x000001b0


	//   ....[1]....
        /*00c0*/ 	.word	0x00000240


	//   ....[2]....
        /*00c4*/ 	.word	0x00000d00


	//----- nvinfo : EIATTR_CRS_STACK_SIZE
	.align		4
.L_129:
        /*00c8*/ 	.byte	0x04, 0x1e
        /*00ca*/ 	.short	(.L_131 - .L_130)
.L_130:
        /*00cc*/ 	.word	0x00000000


	//----- nvinfo : EIATTR_CBANK_PARAM_SIZE
	.align		4
.L_131:
        /*00d0*/ 	.byte	0x03, 0x19
        /*00d2*/ 	.short	0x0040


	//----- nvinfo : EIATTR_PARAM_CBANK
	.align		4
        /*00d4*/ 	.byte	0x04, 0x0a
        /*00d6*/ 	.short	(.L_133 - .L_132)
	.align		4
.L_132:
        /*00d8*/ 	.word	index@(.nv.constant0.advect_smoke)
        /*00dc*/ 	.short	0x0380
        /*00de*/ 	.short	0x0040


	//----- nvinfo : EIATTR_SW_WAR
	.align		4
.L_133:
        /*00e0*/ 	.byte	0x04, 0x36
        /*00e2*/ 	.short	(.L_135 - .L_134)
.L_134:
        /*00e4*/ 	.word	0x00000008
.L_135:


//--------------------- .nv.info.advect_velocity  --------------------------
	.section	.nv.info.advect_velocity,"",@"SHT_CUDA_INFO"
	.sectionflags	@""
	.align	4


	//----- nvinfo : EIATTR_CUDA_API_VERSION
	.align		4
        /*0000*/ 	.byte	0x04, 0x37
        /*0002*/ 	.short	(.L_137 - .L_136)
.L_136:
        /*0004*/ 	.word	0x00000082


	//----- nvinfo : EIATTR_KPARAM_INFO
	.align		4
.L_137:
        /*0008*/ 	.byte	0x04, 0x17
        /*000a*/ 	.short	(.L_139 - .L_138)
.L_138:
        /*000c*/ 	.word	0x00000000
        /*0010*/ 	.short	0x000b
        /*0012*/ 	.short	0x004c
        /*0014*/ 	.byte	0x00, 0xf0, 0x11, 0x00


	//----- nvinfo : EIATTR_KPARAM_INFO
	.align		4
.L_139:
        /*0018*/ 	.byte	0x04, 0x17
        /*001a*/ 	.short	(.L_141 - .L_140)
.L_140:
        /*001c*/ 	.word	0x00000000
        /*0020*/ 	.short	0x000a
        /*0022*/ 	.short	0x0048
        /*0024*/ 	.byte	0x00, 0xf0, 0x11, 0x00


	//----- nvinfo : EIATTR_KPARAM_INFO
	.align		4
.L_141:
        /*0028*/ 	.byte	0x04, 0x17
        /*002a*/ 	.short	(.L_143 - .L_142)
.L_142:
        /*002c*/ 	.word	0x00000000
        /*0030*/ 	.short	0x0009
        /*0032*/ 	.short	0x0044
        /*0034*/ 	.byte	0x00, 0xf0, 0x11, 0x00


	//----- nvinfo : EIATTR_KPARAM_INFO
	.align		4
.L_143:
        /*0038*/ 	.byte	0x04, 0x17
        /*003a*/ 	.short	(.L_145 - .L_144)
.L_144:
        /*003c*/ 	.word	0x00000000
        /*0040*/ 	.short	0x0008
        /*0042*/ 	.short	0x0040
        /*0044*/ 	.byte	0x00, 0xf0, 0x11, 0x00


	//----- nvinfo : EIATTR_KPARAM_INFO
	.align		4
.L_145:
        /*0048*/ 	.byte	0x04, 0x17
        /*004a*/ 	.short	(.L_147 - .L_146)
.L_146:
        /*004c*/ 	.word	0x00000000
        /*0050*/ 	.short	0x0007
        /*0052*/ 	.short	0x0038
        /*0054*/ 	.byte	0x00, 0xf5, 0x21, 0x00


	//----- nvinfo : EIATTR_KPARAM_INFO
	.align		4
.L_147:
        /*0058*/ 	.byte	0x04, 0x17
        /*005a*/ 	.short	(.L_149 - .L_148)
.L_148:
        /*005c*/ 	.word	0x00000000
        /*0060*/ 	.short	0x0006
        /*0062*/ 	.short	0x0030
        /*0064*/ 	.byte	0x00, 0xf5, 0x21, 0x00


	//----- nvinfo : EIATTR_KPARAM_INFO
	.align		4
.L_149:
        /*0068*/ 	.byte	0x04, 0x17
        /*006a*/ 	.short	(.L_151 - .L_150)
.L_150:
        /*006c*/ 	.word	0x00000000
        /*0070*/ 	.short	0x0005
        /*0072*/ 	.short	0x0028
        /*0074*/ 	.byte	0x00, 0xf5, 0x21, 0x00


	//----- nvinfo : EIATTR_KPARAM_INFO
	.align		4
.L_151:
        /*0078*/ 	.byte	0x04, 0x17
        /*007a*/ 	.short	(.L_153 - .L_152)
.L_152:
        /*007c*/ 	.word	0x00000000
        /*0080*/ 	.short	0x0004
        /*0082*/ 	.short	0x0020
        /*0084*/ 	.byte	0x00, 0xf5, 0x21, 0x00


	//----- nvinfo : EIATTR_KPARAM_INFO
	.align		4
.L_153:
        /*0088*/ 	.byte	0x04, 0x17
        /*008a*/ 	.short	(.L_155 - .L_154)
.L_154:
        /*008c*/ 	.word	0x00000000
        /*0090*/ 	.short	0x0003
        /*0092*/ 	.short	0x0018
        /*0094*/ 	.byte	0x00, 0xf5, 0x21, 0x00


	//----- nvinfo : EIATTR_KPARAM_INFO
	.align		4
.L_155:
        /*0098*/ 	.byte	0x04, 0x17
        /*009a*/ 	.short	(.L_157 - .L_156)
.L_156:
        /*009c*/ 	.word	0x00000000
        /*00a0*/ 	.short	0x0002
        /*00a2*/ 	.short	0x0010
        /*00a4*/ 	.byte	0x00, 0xf5, 0x21, 0x00


	//----- nvinfo : EIATTR_KPARAM_INFO
	.align		4
.L_157:
        /*00a8*/ 	.byte	0x04, 0x17
        /*00aa*/ 	.short	(.L_159 - .L_158)
.L_158:
        /*00ac*/ 	.word	0x00000000
        /*00b0*/ 	.short	0x0001
        /*00b2*/ 	.short	0x0008
        /*00b4*/ 	.byte	0x00, 0xf5, 0x21, 0x00


	//----- nvinfo : EIATTR_KPARAM_INFO
	.align		4
.L_159:
        /*00b8*/ 	.byte	0x04, 0x17
        /*00ba*/ 	.short	(.L_161 - .L_160)
.L_160:
        /*00bc*/ 	.word	0x00000000
        /*00c0*/ 	.short	0x0000
        /*00c2*/ 	.short	0x0000
        /*00c4*/ 	.byte	0x00, 0xf5, 0x21, 0x00


	//----- nvinfo : EIATTR_SPARSE_MMA_MASK
	.align		4
.L_161:
        /*00c8*/ 	.byte	0x03, 0x50
        /*00ca*/ 	.short	0x0000


	//----- nvinfo : EIATTR_MAXREG_COUNT
	.align		4
        /*00cc*/ 	.byte	0x03, 0x1b
        /*00ce*/ 	.short	0x00ff


	//----- nvinfo : EIATTR_MERCURY_ISA_VERSION
	.align		4
        /*00d0*/ 	.byte	0x03, 0x5f
        /*00d2*/ 	.short	0x0101


	//----- nvinfo : EIATTR_VRC_CTA_INIT_COUNT
	.align		4
        /*00d4*/ 	.byte	0x02, 0x4a
	.zero		1
	.zero		1


	//----- nvinfo : EIATTR_EXIT_INSTR_OFFSETS
	.align		4
        /*00d8*/ 	.byte	0x04, 0x1c
        /*00da*/ 	.short	(.L_163 - .L_162)


	//   ....[0]....
.L_162:
        /*00dc*/ 	.word	0x00000180


	//   ....[1]....
        /*00e0*/ 	.word	0x00000210


	//   ....[2]....
        /*00e4*/ 	.word	0x00001ad0


	//----- nvinfo : EIATTR_CRS_STACK_SIZE
	.align		4
.L_163:
        /*00e8*/ 	.byte	0x04, 0x1e
        /*00ea*/ 	.short	(.L_165 - .L_164)
.L_164:
        /*00ec*/ 	.word	0x00000000


	//----- nvinfo : EIATTR_CBANK_PARAM_SIZE
	.align		4
.L_165:
        /*00f0*/ 	.byte	0x03, 0x19
        /*00f2*/ 	.short	0x0050


	//----- nvinfo : EIATTR_PARAM_CBANK
	.align		4
        /*00f4*/ 	.byte	0x04, 0x0a
        /*00f6*/ 	.short	(.L_167 - .L_166)
	.align		4
.L_166:
        /*00f8*/ 	.word	index@(.nv.constant0.advect_velocity)
        /*00fc*/ 	.short	0x0380
        /*00fe*/ 	.short	0x0050


	//----- nvinfo : EIATTR_SW_WAR
	.align		4
.L_167:
        /*0100*/ 	.byte	0x04, 0x36
        /*0102*/ 	.short	(.L_169 - .L_168)
.L_168:
        /*0104*/ 	.word	0x00000008
.L_169:


//--------------------- .nv.info.incompress       --------------------------
	.section	.nv.info.incompress,"",@"SHT_CUDA_INFO"
	.sectionflags	@""
	.align	4


	//----- nvinfo : EIATTR_CUDA_API_VERSION
	.align		4
        /*0000*/ 	.byte	0x04, 0x37
        /*0002*/ 	.short	(.L_171 - .L_170)
.L_170:
        /*0004*/ 	.word	0x00000082


	//----- nvinfo : EIATTR_KPARAM_INFO
	.align		4
.L_171:
        /*0008*/ 	.byte	0x04, 0x17
        /*000a*/ 	.short	(.L_173 - .L_172)
.L_172:
        /*000c*/ 	.word	0x00000000
        /*0010*/ 	.short	0x0007
        /*0012*/ 	.short	0x0030
        /*0014*/ 	.byte	0x00, 0xf0, 0x11, 0x00


	//----- nvinfo : EIATTR_KPARAM_INFO
	.align		4
.L_173:
        /*0018*/ 	.byte	0x04, 0x17
        /*001a*/ 	.short	(.L_175 - .L_174)
.L_174:
        /*001c*/ 	.word	0x00000000
        /*0020*/ 	.short	0x0006
        /*0022*/ 	.short	0x002c
        /*0024*/ 	.byte	0x00, 0xf0, 0x11, 0x00


	//----- nvinfo : EIATTR_KPARAM_INFO
	.align		4
.L_175:
        /*0028*/ 	.byte	0x04, 0x17
        /*002a*/ 	.short	(.L_177 - .L_176)
.L_176:
        /*002c*/ 	.word	0x00000000
        /*0030*/ 	.short	0x0005
        /*0032*/ 	.short	0x0028
        /*0034*/ 	.byte	0x00, 0xf0, 0x11, 0x00


	//----- nvinfo : EIATTR_KPARAM_INFO
	.align		4
.L_177:
        /*0038*/ 	.byte	0x04, 0x17
        /*003a*/ 	.short	(.L_179 - .L_178)
.L_178:
        /*003c*/ 	.word	0x00000000
        /*0040*/ 	.short	0x0004
        /*0042*/ 	.short	0x0020
        /*0044*/ 	.byte	0x00, 0xf5, 0x21, 0x00


	//----- nvinfo : EIATTR_KPARAM_INFO
	.align		4
.L_179:
        /*0048*/ 	.byte	0x04, 0x17
        /*004a*/ 	.short	(.L_181 - .L_180)
.L_180:
        /*004c*/ 	.word	0x00000000
        /*0050*/ 	.short	0x0003
        /*0052*/ 	.short	0x0018
        /*0054*/ 	.byte	0x00, 0xf5, 0x21, 0x00


	//----- nvinfo : EIATTR_KPARAM_INFO
	.align		4
.L_181:
        /*0058*/ 	.byte	0x04, 0x17
        /*005a*/ 	.short	(.L_183 - .L_182)
.L_182:
        /*005c*/ 	.word	0x00000000
        /*0060*/ 	.short	0x0002
        /*0062*/ 	.short	0x0010
        /*0064*/ 	.byte	0x00, 0xf5, 0x21, 0x00


	//----- nvinfo : EIATTR_KPARAM_INFO
	.align		4
.L_183:
        /*0068*/ 	.byte	0x04, 0x17
        /*006a*/ 	.short	(.L_185 - .L_184)
.L_184:
        /*006c*/ 	.word	0x00000000
        /*0070*/ 	.short	0x0001
        /*0072*/ 	.short	0x0008
        /*0074*/ 	.byte	0x00, 0xf5, 0x21, 0x00


	//----- nvinfo : EIATTR_KPARAM_INFO
	.align		4
.L_185:
        /*0078*/ 	.byte	0x04, 0x17
        /*007a*/ 	.short	(.L_187 - .L_186)
.L_186:
        /*007c*/ 	.word	0x00000000
        /*0080*/ 	.short	0x0000
        /*0082*/ 	.short	0x0000
        /*0084*/ 	.byte	0x00, 0xf5, 0x21, 0x00


	//----- nvinfo : EIATTR_SPARSE_MMA_MASK
	.align		4
.L_187:
        /*0088*/ 	.byte	0x03, 0x50
        /*008a*/ 	.short	0x0000


	//----- nvinfo : EIATTR_MAXREG_COUNT
	.align		4
        /*008c*/ 	.byte	0x03, 0x1b
        /*008e*/ 	.short	0x00ff


	//----- nvinfo : EIATTR_MERCURY_ISA_VERSION
	.align		4
        /*0090*/ 	.byte	0x03, 0x5f
        /*0092*/ 	.short	0x0101


	//----- nvinfo : EIATTR_VRC_CTA_INIT_COUNT
	.align		4
        /*0094*/ 	.byte	0x02, 0x4a
	.zero		1
	.zero		1


	//----- nvinfo : EIATTR_EXIT_INSTR_OFFSETS
	.align		4
        /*0098*/ 	.byte	0x04, 0x1c
        /*009a*/ 	.short	(.L_189 - .L_188)


	//   ....[0]....
.L_188:
        /*009c*/ 	.word	0x00000180


	//   ....[1]....
        /*00a0*/ 	.word	0x00000210


	//   ....[2]....
        /*00a4*/ 	.word	0x000003e0


	//----- nvinfo : EIATTR_CBANK_PARAM_SIZE
	.align		4
.L_189:
        /*00a8*/ 	.byte	0x03, 0x19
        /*00aa*/ 	.short	0x0034


	//----- nvinfo : EIATTR_PARAM_CBANK
	.align		4
        /*00ac*/ 	.byte	0x04, 0x0a
        /*00ae*/ 	.short	(.L_191 - .L_190)
	.align		4
.L_190:
        /*00b0*/ 	.word	index@(.nv.constant0.incompress)
        /*00b4*/ 	.short	0x0380
        /*00b6*/ 	.short	0x0034


	//----- nvinfo : EIATTR_SW_WAR
	.align		4
.L_191:
        /*00b8*/ 	.byte	0x04, 0x36
        /*00ba*/ 	.short	(.L_193 - .L_192)
.L_192:
        /*00bc*/ 	.word	0x00000008
.L_193:


//--------------------- .nv.info.pressure         --------------------------
	.section	.nv.info.pressure,"",@"SHT_CUDA_INFO"
	.sectionflags	@""
	.align	4


	//----- nvinfo : EIATTR_CUDA_API_VERSION
	.align		4
        /*0000*/ 	.byte	0x04, 0x37
        /*0002*/ 	.short	(.L_195 - .L_194)
.L_194:
        /*0004*/ 	.word	0x00000082


	//----- nvinfo : EIATTR_KPARAM_INFO
	.align		4
.L_195:
        /*0008*/ 	.byte	0x04, 0x17
        /*000a*/ 	.short	(.L_197 - .L_196)
.L_196:
        /*000c*/ 	.word	0x00000000
        /*0010*/ 	.short	0x0006
        /*0012*/ 	.short	0x0028
        /*0014*/ 	.byte	0x00, 0xf0, 0x11, 0x00


	//----- nvinfo : EIATTR_KPARAM_INFO
	.align		4
.L_197:
        /*0018*/ 	.byte	0x04, 0x17
        /*001a*/ 	.short	(.L_199 - .L_198)
.L_198:
        /*001c*/ 	.word	0x00000000
        /*0020*/ 	.short	0x0005
        /*0022*/ 	.short	0x0024
        /*0024*/ 	.byte	0x00, 0xf0, 0x11, 0x00


	//----- nvinfo : EIATTR_KPARAM_INFO
	.align		4
.L_199:
        /*0028*/ 	.byte	0x04, 0x17
        /*002a*/ 	.short	(.L_201 - .L_200)
.L_200:
        /*002c*/ 	.word	0x00000000
        /*0030*/ 	.short	0x0004
        /*0032*/ 	.short	0x0020
        /*0034*/ 	.byte	0x00, 0xf0, 0x11, 0x00


	//----- nvinfo : EIATTR_KPARAM_INFO
	.align		4
.L_201:
        /*0038*/ 	.byte	0x04, 0x17
        /*003a*/ 	.short	(.L_203 - .L_202)
.L_202:
        /*003c*/ 	.word	0x00000000
        /*0040*/ 	.short	0x0003
        /*0042*/ 	.short	0x0018
        /*0044*/ 	.byte	0x00, 0xf5, 0x21, 0x00


	//----- nvinfo : EIATTR_KPARAM_INFO
	.align		4
.L_203:
        /*0048*/ 	.byte	0x04, 0x17
        /*004a*/ 	.short	(.L_205 - .L_204)
.L_204:
        /*004c*/ 	.word	0x00000000
        /*0050*/ 	.short	0x0002
        /*0052*/ 	.short	0x0010
        /*0054*/ 	.byte	0x00, 0xf5, 0x21, 0x00


	//----- nvinfo : EIATTR_KPARAM_INFO
	.align		4
.L_205:
        /*0058*/ 	.byte	0x04, 0x17
        /*005a*/ 	.short	(.L_207 - .L_206)
.L_206:
        /*005c*/ 	.word	0x00000000
        /*0060*/ 	.short	0x0001
        /*0062*/ 	.short	0x0008
        /*0064*/ 	.byte	0x00, 0xf5, 0x21, 0x00


	//----- nvinfo : EIATTR_KPARAM_INFO
	.align		4
.L_207:
        /*0068*/ 	.byte	0x04, 0x17
        /*006a*/ 	.short	(.L_209 - .L_208)
.L_208:
        /*006c*/ 	.word	0x00000000
        /*0070*/ 	.short	0x0000
        /*0072*/ 	.short	0x0000
        /*0074*/ 	.byte	0x00, 0xf5, 0x21, 0x00


	//----- nvinfo : EIATTR_SPARSE_MMA_MASK
	.align		4
.L_209:
        /*0078*/ 	.byte	0x03, 0x50
        /*007a*/ 	.short	0x0000


	//----- nvinfo : EIATTR_MAXREG_COUNT
	.align		4
        /*007c*/ 	.byte	0x03, 0x1b
        /*007e*/ 	.short	0x00ff


	//----- nvinfo : EIATTR_MERCURY_ISA_VERSION
	.align		4
        /*0080*/ 	.byte	0x03, 0x5f
        /*0082*/ 	.short	0x0101


	//----- nvinfo : EIATTR_VRC_CTA_INIT_COUNT
	.align		4
        /*0084*/ 	.byte	0x02, 0x4a
	.zero		1
	.zero		1


	//----- nvinfo : EIATTR_EXIT_INSTR_OFFSETS
	.align		4
        /*0088*/ 	.byte	0x04, 0x1c
        /*008a*/ 	.short	(.L_211 - .L_210)


	//   ....[0]....
.L_210:
        /*008c*/ 	.word	0x00000180


	//   ....[1]....
        /*0090*/ 	.word	0x00000210


	//   ....[2]....
        /*0094*/ 	.word	0x00000510


	//----- nvinfo : EIATTR_CRS_STACK_SIZE
	.align		4
.L_211:
        /*0098*/ 	.byte	0x04, 0x1e
        /*009a*/ 	.short	(.L_213 - .L_212)
.L_212:
        /*009c*/ 	.word	0x00000000


	//----- nvinfo : EIATTR_CBANK_PARAM_SIZE
	.align		4
.L_213:
        /*00a0*/ 	.byte	0x03, 0x19
        /*00a2*/ 	.short	0x002c


	//----- nvinfo : EIATTR_PARAM_CBANK
	.align		4
        /*00a4*/ 	.byte	0x04, 0x0a
        /*00a6*/ 	.short	(.L_215 - .L_214)
	.align		4
.L_214:
        /*00a8*/ 	.word	index@(.nv.constant0.pressure)
        /*00ac*/ 	.short	0x0380
        /*00ae*/ 	.short	0x002c


	//----- nvinfo : EIATTR_SW_WAR
	.align		4
.L_215:
        /*00b0*/ 	.byte	0x04, 0x36
        /*00b2*/ 	.short	(.L_217 - .L_216)
.L_216:
        /*00b4*/ 	.word	0x00000008
.L_217:


//--------------------- .nv.info.divergence       --------------------------
	.section	.nv.info.divergence,"",@"SHT_CUDA_INFO"
	.sectionflags	@""
	.align	4


	//----- nvinfo : EIATTR_CUDA_API_VERSION
	.align		4
        /*0000*/ 	.byte	0x04, 0x37
        /*0002*/ 	.short	(.L_219 - .L_218)
.L_218:
        /*0004*/ 	.word	0x00000082


	//----- nvinfo : EIATTR_KPARAM_INFO
	.align		4
.L_219:
        /*0008*/ 	.byte	0x04, 0x17
        /*000a*/ 	.short	(.L_221 - .L_220)
.L_220:
        /*000c*/ 	.word	0x00000000
        /*0010*/ 	.short	0x0007
        /*0012*/ 	.short	0x0030
        /*0014*/ 	.byte	0x00, 0xf0, 0x11, 0x00


	//----- nvinfo : EIATTR_KPARAM_INFO
	.align		4
.L_221:
        /*0018*/ 	.byte	0x04, 0x17
        /*001a*/ 	.short	(.L_223 - .L_222)
.L_222:
        /*001c*/ 	.word	0x00000000
        /*0020*/ 	.short	0x0006
        /*0022*/ 	.short	0x002c
        /*0024*/ 	.byte	0x00, 0xf0, 0x11, 0x00


	//----- nvinfo : EIATTR_KPARAM_INFO
	.align		4
.L_223:
        /*0028*/ 	.byte	0x04, 0x17
        /*002a*/ 	.short	(.L_225 - .L_224)
.L_224:
        /*002c*/ 	.word	0x00000000
        /*0030*/ 	.short	0x0005
        /*0032*/ 	.short	0x0028
        /*0034*/ 	.byte	0x00, 0xf0, 0x11, 0x00


	//----- nvinfo : EIATTR_KPARAM_INFO
	.align		4
.L_225:
        /*0038*/ 	.byte	0x04, 0x17
        /*003a*/ 	.short	(.L_227 - .L_226)
.L_226:
        /*003c*/ 	.word	0x00000000
        /*0040*/ 	.short	0x0004
        /*0042*/ 	.short	0x0020
        /*0044*/ 	.byte	0x00, 0xf5, 0x21, 0x00


	//----- nvinfo : EIATTR_KPARAM_INFO
	.align		4
.L_227:
        /*0048*/ 	.byte	0x04, 0x17
        /*004a*/ 	.short	(.L_229 - .L_228)
.L_228:
        /*004c*/ 	.word	0x00000000
        /*0050*/ 	.short	0x0003
        /*0052*/ 	.short	0x0018
        /*0054*/ 	.byte	0x00, 0xf5, 0x21, 0x00


	//----- nvinfo : EIATTR_KPARAM_INFO
	.align		4
.L_229:
        /*0058*/ 	.byte	0x04, 0x17
        /*005a*/ 	.short	(.L_231 - .L_230)
.L_230:
        /*005c*/ 	.word	0x00000000
        /*0060*/ 	.short	0x0002
        /*0062*/ 	.short	0x0010
        /*0064*/ 	.byte	0x00, 0xf5, 0x21, 0x00


	//----- nvinfo : EIATTR_KPARAM_INFO
	.align		4
.L_231:
        /*0068*/ 	.byte	0x04, 0x17
        /*006a*/ 	.short	(.L_233 - .L_232)
.L_232:
        /*006c*/ 	.word	0x00000000
        /*0070*/ 	.short	0x0001
        /*0072*/ 	.short	0x0008
        /*0074*/ 	.byte	0x00, 0xf5, 0x21, 0x00


	//----- nvinfo : EIATTR_KPARAM_INFO
	.align		4
.L_233:
        /*0078*/ 	.byte	0x04, 0x17
        /*007a*/ 	.short	(.L_235 - .L_234)
.L_234:
        /*007c*/ 	.word	0x00000000
        /*0080*/ 	.short	0x0000
        /*0082*/ 	.short	0x0000
        /*0084*/ 	.byte	0x00, 0xf5, 0x21, 0x00


	//----- nvinfo : EIATTR_SPARSE_MMA_MASK
	.align		4
.L_235:
        /*0088*/ 	.byte	0x03, 0x50
        /*008a*/ 	.short	0x0000


	//----- nvinfo : EIATTR_MAXREG_COUNT
	.align		4
        /*008c*/ 	.byte	0x03, 0x1b
        /*008e*/ 	.short	0x00ff


	//----- nvinfo : EIATTR_MERCURY_ISA_VERSION
	.align		4
        /*0090*/ 	.byte	0x03, 0x5f
        /*0092*/ 	.short	0x0101


	//----- nvinfo : EIATTR_VRC_CTA_INIT_COUNT
	.align		4
        /*0094*/ 	.byte	0x02, 0x4a
	.zero		1
	.zero		1


	//----- nvinfo : EIATTR_EXIT_INSTR_OFFSETS
	.align		4
        /*0098*/ 	.byte	0x04, 0x1c
        /*009a*/ 	.short	(.L_237 - .L_236)


	//   ....[0]....
.L_236:
        /*009c*/ 	.word	0x00000180


	//   ....[1]....
        /*00a0*/ 	.word	0x00000210


	//   ....[2]....
        /*00a4*/ 	.word	0x000003b0


	//----- nvinfo : EIATTR_CBANK_PARAM_SIZE
	.align		4
.L_237:
        /*00a8*/ 	.byte	0x03, 0x19
        /*00aa*/ 	.short	0x0034


	//----- nvinfo : EIATTR_PARAM_CBANK
	.align		4
        /*00ac*/ 	.byte	0x04, 0x0a
        /*00ae*/ 	.short	(.L_239 - .L_238)
	.align		4
.L_238:
        /*00b0*/ 	.word	index@(.nv.constant0.divergence)
        /*00b4*/ 	.short	0x0380
        /*00b6*/ 	.short	0x0034


	//----- nvinfo : EIATTR_SW_WAR
	.align		4
.L_239:
        /*00b8*/ 	.byte	0x04, 0x36
        /*00ba*/ 	.short	(.L_241 - .L_240)
.L_240:
        /*00bc*/ 	.word	0x00000008
.L_241:


//--------------------- .nv.callgraph             --------------------------
	.section	.nv.callgraph,"",@"SHT_CUDA_CALLGRAPH"
	.align	4
	.sectionentsize	8
	.align		4
        /*0000*/ 	.word	0x00000000
	.align		4
        /*0004*/ 	.word	0xffffffff
	.align		4
        /*0008*/ 	.word	0x00000000
	.align		4
        /*000c*/ 	.word	0xfffffffe
	.align		4
        /*0010*/ 	.word	0x00000000
	.align		4
        /*0014*/ 	.word	0xfffffffd
	.align		4
        /*0018*/ 	.word	0x00000000
	.align		4
        /*001c*/ 	.word	0xfffffffc


//--------------------- .nv.constant3             --------------------------
	.section	.nv.constant3,"a",@progbits
	.align	4
.nv.constant3:
	.type		U_FEILD,@object
	.size		U_FEILD,(V_FEILD - U_FEILD)
U_FEILD:
	.zero		4
	.type		V_FEILD,@object
	.size		V_FEILD,(W_FEILD - V_FEILD)
V_FEILD:
        /*0004*/ 	.byte	0x01, 0x00, 0x00, 0x00
	.type		W_FEILD,@object
	.size		W_FEILD,(S_FEILD - W_FEILD)
W_FEILD:
        /*0008*/ 	.byte	0x02, 0x00, 0x00, 0x00
	.type		S_FEILD,@object
	.size		S_FEILD,(FRICTION - S_FEILD)
S_FEILD:
        /*000c*/ 	.byte	0x03, 0x00, 0x00, 0x00
	.type		FRICTION,@object
	.size		FRICTION,(H - FRICTION)
FRICTION:
        /*0010*/ 	.byte	0xcd, 0xcc, 0x4c, 0x3f
	.type		H,@object
	.size		H,(.L_5 - H)
H:
        /*0014*/ 	.byte	0x0a, 0xd7, 0x23, 0x3c
.L_5:


//--------------------- .text.constant            --------------------------
	.section	.text.constant,"ax",@progbits
	.align	128
        .global         constant
        .type           constant,@function
        .size           constant,(.L_x_38 - constant)
        .other          constant,@"STO_CUDA_ENTRY STV_DEFAULT"
constant:
.text.constant:
[----:B------:R-:W-:Y:S01]  /*0000*/  LDC R1, c[0x0][0x37c] ;  /* 0x0000df00ff017b82 */ /* 0x000fe20000000800 */
[----:B------:R-:W0:Y:S07]  /*0010*/  S2R R3, SR_TID.X ;  /* 0x0000000000037919 */ /* 0x000e2e0000002100 */
[----:B------:R-:W0:Y:S01]  /*0020*/  S2UR UR4, SR_CTAID.X ;  /* 0x00000000000479c3 */ /* 0x000e220000002500 */
[----:B------:R-:W1:Y:S01]  /*0030*/  S2R R5, SR_TID.Y ;  /* 0x0000000000057919 */ /* 0x000e620000002200 */
[----:B------:R-:W2:Y:S06]  /*0040*/  S2R R4, SR_TID.Z ;  /* 0x0000000000047919 */ /* 0x000eac0000002300 */
[----:B------:R-:W0:Y:S08]  /*0050*/  LDC R0, c[0x0][0x360] ;  /* 0x0000d800ff007b82 */ /* 0x000e300000000800 */
[----:B------:R-:W1:Y:S08]  /*0060*/  S2UR UR5, SR_CTAID.Y ;  /* 0x00000000000579c3 */ /* 0x000e700000002600 */
[----:B------:R-:W1:Y:S01]  /*0070*/  LDC R2, c[0x0][0x364] ;  /* 0x0000d900ff027b82 */ /* 0x000e620000000800 */
[----:B0-----:R-:W-:Y:S01]  /*0080*/  IMAD R0, R0, UR4, R3 ;  /* 0x0000000400007c24 */ /* 0x001fe2000f8e0203 */
[----:B------:R-:W0:Y:S03]  /*0090*/  LDCU UR4, c[0x0][0x3a8] ;  /* 0x00007500ff0477ac */ /* 0x000e260008000800 */
[----:B------:R-:W-:-:S05]  /*00a0*/  VIADD R3, R0, 0xffffffec ;  /* 0xffffffec00037836 */ /* 0x000fca0000000000 */
[----:B------:R-:W-:Y:S02]  /*00b0*/  ISETP.GT.U32.AND P0, PT, R3, 0x9, PT ;  /* 0x000000090300780c */ /* 0x000fe40003f04070 */
[----:B------:R-:W2:Y:S01]  /*00c0*/  LDC R3, c[0x0][0x368] ;  /* 0x0000da00ff037b82 */ /* 0x000ea20000000800 */
[----:B-1----:R-:W-:-:S07]  /*00d0*/  IMAD R2, R2, UR5, R5 ;  /* 0x0000000502027c24 */ /* 0x002fce000f8e0205 */
[----:B------:R-:W2:Y:S01]  /*00e0*/  S2UR UR5, SR_CTAID.Z ;  /* 0x00000000000579c3 */ /* 0x000ea20000002700 */
[----:B0-----:R-:W-:Y:S01]  /*00f0*/  UIADD3 UR4, UPT, UPT, UR4, -0x23, URZ ;  /* 0xffffffdd04047890 */ /* 0x001fe2000fffe0ff */
[----:B------:R-:W-:-:S13]  /*0100*/  ISETP.LT.U32.OR P0, PT, R2, 0x2d, P0 ;  /* 0x0000002d0200780c */ /* 0x000fda0000701470 */
[----:B------:R-:W0:Y:S01]  /*0110*/  @!P0 LDC R5, c[0x0][0x3a4] ;  /* 0x0000e900ff058b82 */ /* 0x000e220000000800 */
[----:B--2---:R-:W-:Y:S02]  /*0120*/  IMAD R3, R3, UR5, R4 ;  /* 0x0000000503037c24 */ /* 0x004fe4000f8e0204 */
[----:B0-----:R-:W-:-:S05]  /*0130*/  @!P0 VIADD R5, R5, 0xffffffd3 ;  /* 0xffffffd305058836 */ /* 0x001fca0000000000 */
[----:B------:R-:W-:-:S04]  /*0140*/  ISETP.LT.AND P0, PT, R2, R5, !P0 ;  /* 0x000000050200720c */ /* 0x000fc80004701270 */
[----:B------:R-:W-:-:S04]  /*0150*/  ISETP.LT.U32.OR P0, PT, R3, 0x23, !P0 ;  /* 0x000000230300780c */ /* 0x000fc80004701470 */
[----:B------:R-:W-:-:S13]  /*0160*/  ISETP.GE.OR P0, PT, R3, UR4, P0 ;  /* 0x0000000403007c0c */ /* 0x000fda0008706670 */
[----:B------:R-:W-:Y:S05]  /*0170*/  @P0 EXIT ;  /* 0x000000000000094d */ /* 0x000fea0003800000 */
[----:B------:R-:W0:Y:S01]  /*0180*/  LDCU.64 UR6, c[0x0][0x3a0] ;  /* 0x00007400ff0677ac */ /* 0x000e220008000a00 */
[----:B------:R-:W1:Y:S01]  /*0190*/  LDCU.64 UR8, c[0x0][0x398] ;  /* 0x00007300ff0877ac */ /* 0x000e620008000a00 */
[----:B------:R-:W2:Y:S01]  /*01a0*/  LDCU.64 UR4, c[0x0][0x358] ;  /* 0x00006b00ff0477ac */ /* 0x000ea20008000a00 */
[----:B0-----:R-:W-:-:S04]  /*01b0*/  IMAD R3, R3, UR7, R2 ;  /* 0x0000000703037c24 */ /* 0x001fc8000f8e0202 */
[----:B------:R-:W-:-:S05]  /*01c0*/  IMAD R7, R3, UR6, R0 ;  /* 0x0000000603077c24 */ /* 0x000fca000f8e0200 */
[----:B-1----:R-:W-:-:S04]  /*01d0*/  IADD3 R2, P0, PT, R7, UR8, RZ ;  /* 0x0000000807027c10 */ /* 0x002fc8000ff1e0ff */
[----:B------:R-:W-:-:S05]  /*01e0*/  LEA.HI.X.SX32 R3, R7, UR9, 0x1, P0 ;  /* 0x0000000907037c11 */ /* 0x000fca00080f0eff */
[----:B--2---:R-:W2:Y:S02]  /*01f0*/  LDG.E.U8 R2, desc[UR4][R2.64] ;  /* 0x0000000402027981 */ /* 0x004ea4000c1e1100 */
[----:B--2---:R-:W-:-:S13]  /*0200*/  ISETP.NE.AND P0, PT, R2, RZ, PT ;  /* 0x000000ff0200720c */ /* 0x004fda0003f05270 */
[----:B------:R-:W-:Y:S05]  /*0210*/  @P0 EXIT ;  /* 0x000000000000094d */ /* 0x000fea0003800000 */
[----:B------:R-:W0:Y:S01]  /*0220*/  LDC.64 R2, c[0x0][0x380] ;  /* 0x0000e000ff027b82 */ /* 0x000e220000000a00 */
[----:B------:R-:W-:-:S07]  /*0230*/  HFMA2 R9, -RZ, RZ, 2.125, 0 ;  /* 0x40400000ff097431 */ /* 0x000fce00000001ff */
[----:B------:R-:W1:Y:S01]  /*0240*/  LDC.64 R4, c[0x0][0x390] ;  /* 0x0000e400ff047b82 */ /* 0x000e620000000a00 */
[----:B0-----:R-:W-:-:S05]  /*0250*/  IMAD.WIDE R2, R7, 0x4, R2 ;  /* 0x0000000407027825 */ /* 0x001fca00078e0202 */
[----:B------:R-:W-:Y:S01]  /*0260*/  STG.E desc[UR4][R2.64], R9 ;  /* 0x0000000902007986 */ /* 0x000fe2000c101904 */
[----:B-1----:R-:W-:Y:S01]  /*0270*/  IMAD.WIDE R4, R7, 0x4, R4 ;  /* 0x0000000407047825 */ /* 0x002fe200078e0204 */
[----:B------:R-:W-:-:S05]  /*0280*/  MOV R7, 0x3f800000 ;  /* 0x3f80000000077802 */ /* 0x000fca0000000f00 */
[----:B------:R-:W-:Y:S01]  /*0290*/  STG.E desc[UR4][R4.64], R7 ;  /* 0x0000000704007986 */ /* 0x000fe2000c101904 */
[----:B------:R-:W-:Y:S05]  /*02a0*/  EXIT ;  /* 0x000000000000794d */ /* 0x000fea0003800000 */
.L_x_0:
[----:B------:R-:W-:-:S00]  /*02b0*/  BRA `(.L_x_0) ;  /* 0xfffffffc00fc7947 */ /* 0x000fc0000383ffff */
[----:B------:R-:W-:-:S00]  /*02c0*/  NOP ;  /* 0x0000000000007918 */ /* 0x000fc00000000000 */
        /* <DEDUP_REMOVED lines=11> */
.L_x_38:


//--------------------- .text.calc_borders        --------------------------
	.section	.text.calc_borders,"ax",@progbits
	.align	128
        .global         calc_borders
        .type           calc_borders,@function
        .size           calc_borders,(.L_x_39 - calc_borders)
        .other          calc_borders,@"STO_CUDA_ENTRY STV_DEFAULT"
calc_borders:
.text.calc_borders:
[----:B------:R-:W-:Y:S01]  /*0000*/  LDC R1, c[0x0][0x37c] ;  /* 0x0000df00ff017b82 */ /* 0x000fe20000000800 */
[----:B------:R-:W0:Y:S07]  /*0010*/  S2R R4, SR_TID.Z ;  /* 0x0000000000047919 */ /* 0x000e2e0000002300 */
[----:B------:R-:W1:Y:S01]  /*0020*/  LDC R0, c[0x0][0x360] ;  /* 0x0000d800ff007b82 */ /* 0x000e620000000800 */
[----:B------:R-:W2:Y:S01]  /*0030*/  LDCU.64 UR8, c[0x0][0x3b8] ;  /* 0x00007700ff0877ac */ /* 0x000ea20008000a00 */
[----:B------:R-:W3:Y:S01]  /*0040*/  S2R R7, SR_TID.Y ;  /* 0x0000000000077919 */ /* 0x000ee20000002200 */
[----:B------:R-:W1:Y:S05]  /*0050*/  S2R R5, SR_TID.X ;  /* 0x0000000000057919 */ /* 0x000e6a0000002100 */
[----:B------:R-:W3:Y:S08]  /*0060*/  LDC R2, c[0x0][0x364] ;  /* 0x0000d900ff027b82 */ /* 0x000ef00000000800 */
[----:B------:R-:W0:Y:S08]  /*0070*/  S2UR UR4, SR_CTAID.Z ;  /* 0x00000000000479c3 */ /* 0x000e300000002700 */
[----:B------:R-:W0:Y:S08]  /*0080*/  LDC R3, c[0x0][0x368] ;  /* 0x0000da00ff037b82 */ /* 0x000e300000000800 */
[----:B------:R-:W3:Y:S08]  /*0090*/  S2UR UR6, SR_CTAID.Y ;  /* 0x00000000000679c3 */ /* 0x000ef00000002600 */
[----:B------:R-:W1:Y:S01]  /*00a0*/  S2UR UR5, SR_CTAID.X ;  /* 0x00000000000579c3 */ /* 0x000e620000002500 */
[----:B0-----:R-:W-:Y:S01]  /*00b0*/  IMAD R3, R3, UR4, R4 ;  /* 0x0000000403037c24 */ /* 0x001fe2000f8e0204 */
[----:B------:R-:W0:Y:S04]  /*00c0*/  LDCU UR4, c[0x0][0x3c0] ;  /* 0x00007800ff0477ac */ /* 0x000e280008000800 */
[----:B------:R-:W-:Y:S01]  /*00d0*/  ISETP.NE.AND P0, PT, R3, RZ, PT ;  /* 0x000000ff0300720c */ /* 0x000fe20003f05270 */
[----:B---3--:R-:W-:Y:S01]  /*00e0*/  IMAD R2, R2, UR6, R7 ;  /* 0x0000000602027c24 */ /* 0x008fe2000f8e0207 */
[----:B--2---:R-:W-:-:S04]  /*00f0*/  UIADD3 UR6, UPT, UPT, UR9, -0x1, URZ ;  /* 0xffffffff09067890 */ /* 0x004fc8000fffe0ff */
[----:B------:R-:W-:Y:S01]  /*0100*/  ISETP.EQ.OR P0, PT, R2, RZ, !P0 ;  /* 0x000000ff0200720c */ /* 0x000fe20004702670 */
[----:B-1----:R-:W-:Y:S01]  /*0110*/  IMAD R0, R0, UR5, R5 ;  /* 0x0000000500007c24 */ /* 0x002fe2000f8e0205 */
[----:B------:R-:W-:Y:S02]  /*0120*/  UIADD3 UR5, UPT, UPT, UR8, -0x1, URZ ;  /* 0xffffffff08057890 */ /* 0x000fe4000fffe0ff */
[----:B0-----:R-:W-:Y:S02]  /*0130*/  UIADD3 UR4, UPT, UPT, UR4, -0x1, URZ ;  /* 0xffffffff04047890 */ /* 0x001fe4000fffe0ff */
[----:B------:R-:W-:-:S04]  /*0140*/  ISETP.LT.OR P0, PT, R0, 0x1, P0 ;  /* 0x000000010000780c */ /* 0x000fc80000701670 */
[----:B------:R-:W-:-:S04]  /*0150*/  ISETP.GE.OR P0, PT, R0, UR5, P0 ;  /* 0x0000000500007c0c */ /* 0x000fc80008706670 */
[----:B------:R-:W-:-:S04]  /*0160*/  ISETP.GE.OR P0, PT, R2, UR6, P0 ;  /* 0x0000000602007c0c */ /* 0x000fc80008706670 */
[----:B------:R-:W-:-:S13]  /*0170*/  ISETP.GE.OR P0, PT, R3, UR4, P0 ;  /* 0x0000000403007c0c */ /* 0x000fda0008706670 */
[----:B------:R-:W-:Y:S05]  /*0180*/  @P0 EXIT ;  /* 0x000000000000094d */ /* 0x000fea0003800000 */
[----:B------:R-:W0:Y:S01]  /*0190*/  LDCU.64 UR6, c[0x0][0x3b0] ;  /* 0x00007600ff0677ac */ /* 0x000e220008000a00 */
[----:B------:R-:W-:Y:S01]  /*01a0*/  IMAD R3, R3, UR9, R2 ;  /* 0x0000000903037c24 */ /* 0x000fe2000f8e0202 */
[----:B------:R-:W1:Y:S03]  /*01b0*/  LDCU.64 UR4, c[0x0][0x358] ;  /* 0x00006b00ff0477ac */ /* 0x000e660008000a00 */
[----:B------:R-:W-:-:S05]  /*01c0*/  IMAD R0, R3, UR8, R0 ;  /* 0x0000000803007c24 */ /* 0x000fca000f8e0200 */
[----:B0-----:R-:W-:-:S04]  /*01d0*/  IADD3 R2, P0, PT, R0, UR6, RZ ;  /* 0x0000000600027c10 */ /* 0x001fc8000ff1e0ff */
[----:B------:R-:W-:-:S05]  /*01e0*/  LEA.HI.X.SX32 R3, R0, UR7, 0x1, P0 ;  /* 0x0000000700037c11 */ /* 0x000fca00080f0eff */
[----:B-1----:R-:W2:Y:S02]  /*01f0*/  LDG.E.U8 R2, desc[UR4][R2.64] ;  /* 0x0000000402027981 */ /* 0x002ea4000c1e1100 */
[----:B--2---:R-:W-:-:S13]  /*0200*/  ISETP.NE.AND P0, PT, R2, RZ, PT ;  /* 0x000000ff0200720c */ /* 0x004fda0003f05270 */
[----:B------:R-:W-:Y:S05]  /*0210*/  @P0 EXIT ;  /* 0x000000000000094d */ /* 0x000fea0003800000 */
[----:B------:R-:W0:Y:S08]  /*0220*/  LDC.64 R2, c[0x0][0x398] ;  /* 0x0000e600ff027b82 */ /* 0x000e300000000a00 */
[----:B------:R-:W1:Y:S01]  /*0230*/  LDC.64 R4, c[0x0][0x3a8] ;  /* 0x0000ea00ff047b82 */ /* 0x000e620000000a00 */
[----:B0-----:R-:W-:-:S06]  /*0240*/  IMAD.WIDE R2, R0, 0x4, R2 ;  /* 0x0000000400027825 */ /* 0x001fcc00078e0202 */
[----:B------:R-:W2:Y:S01]  /*0250*/  LDG.E R2, desc[UR4][R2.64] ;  /* 0x0000000402027981 */ /* 0x000ea2000c1e1900 */
[----:B------:R-:W-:Y:S01]  /*0260*/  BSSY.RECONVERGENT B0, `(.L_x_1) ;  /* 0x0000011000007945 */ /* 0x000fe20003800200 */
[----:B-1----:R-:W-:Y:S01]  /*0270*/  IMAD.WIDE R4, R0, 0x4, R4 ;  /* 0x0000000400047825 */ /* 0x002fe200078e0204 */
[----:B--2---:R-:W-:-:S13]  /*0280*/  FSETP.NEU.AND P0, PT, R2, RZ, PT ;  /* 0x000000ff0200720b */ /* 0x004fda0003f0d000 */
[----:B------:R-:W-:Y:S05]  /*0290*/  @!P0 BRA `(.L_x_2) ;  /* 0x0000000000148947 */ /* 0x000fea0003800000 */
[----:B------:R-:W0:Y:S01]  /*02a0*/  LDC.64 R6, c[0x0][0x3a0] ;  /* 0x0000e800ff067b82 */ /* 0x000e220000000a00 */
[----:B------:R1:W5:Y:S01]  /*02b0*/  LDG.E R10, desc[UR4][R4.64] ;  /* 0x00000004040a7981 */ /* 0x000362000c1e1900 */
[----:B0-----:R-:W-:-:S05]  /*02c0*/  IMAD.WIDE R6, R0, 0x4, R6 ;  /* 0x0000000400067825 */ /* 0x001fca00078e0206 */
[----:B------:R1:W5:Y:S01]  /*02d0*/  LDG.E R3, desc[UR4][R6.64] ;  /* 0x0000000406037981 */ /* 0x000362000c1e1900 */
[----:B------:R-:W-:Y:S05]  /*02e0*/  BRA `(.L_x_3) ;  /* 0x0000000000207947 */ /* 0x000fea0003800000 */
.L_x_2:
[----:B------:R-:W0:Y:S01]  /*02f0*/  LDC.64 R6, c[0x0][0x3a0] ;  /* 0x0000e800ff067b82 */ /* 0x000e220000000a00 */
[----:B------:R2:W5:Y:S01]  /*0300*/  LDG.E R10, desc[UR4][R4.64] ;  /* 0x00000004040a7981 */ /* 0x000562000c1e1900 */
[----:B0-----:R-:W-:-:S05]  /*0310*/  IMAD.WIDE R6, R0, 0x4, R6 ;  /* 0x0000000400067825 */ /* 0x001fca00078e0206 */
[----:B------:R-:W3:Y:S02]  /*0320*/  LDG.E R3, desc[UR4][R6.64] ;  /* 0x0000000406037981 */ /* 0x000ee4000c1e1900 */
[----:B---3--:R-:W-:-:S13]  /*0330*/  FSETP.NEU.AND P0, PT, R3, RZ, PT ;  /* 0x000000ff0300720b */ /* 0x008fda0003f0d000 */
[----:B--2---:R-:W-:Y:S05]  /*0340*/  @P0 BRA `(.L_x_3) ;  /* 0x0000000000080947 */ /* 0x004fea0003800000 */
[----:B-----5:R-:W-:-:S13]  /*0350*/  FSETP.NEU.AND P0, PT, R10, RZ, PT ;  /* 0x000000ff0a00720b */ /* 0x020fda0003f0d000 */
[----:B------:R-:W-:Y:S05]  /*0360*/  @!P0 EXIT ;  /* 0x000000000000894d */ /* 0x000fea0003800000 */
.L_x_3:
[----:B------:R-:W-:Y:S05]  /*0370*/  BSYNC.RECONVERGENT B0 ;  /* 0x0000000000007941 */ /* 0x000fea0003800200 */
.L_x_1:
[----:B-1----:R-:W0:Y:S01]  /*0380*/  LDC.64 R4, c[0x0][0x388] ;  /* 0x0000e200ff047b82 */ /* 0x002e220000000a00 */
[----:B------:R-:W1:Y:S07]  /*0390*/  LDCU UR6, c[0x3][0x10] ;  /* 0x00c00200ff0677ac */ /* 0x000e6e0008000800 */
[----:B------:R-:W2:Y:S08]  /*03a0*/  LDC.64 R6, c[0x0][0x380] ;  /* 0x0000e000ff067b82 */ /* 0x000eb00000000a00 */
[----:B------:R-:W3:Y:S01]  /*03b0*/  LDC.64 R8, c[0x0][0x390] ;  /* 0x0000e400ff087b82 */ /* 0x000ee20000000a00 */
[----:B0-----:R-:W-:-:S05]  /*03c0*/  IMAD.WIDE R4, R0, 0x4, R4 ;  /* 0x0000000400047825 */ /* 0x001fca00078e0204 */
[----:B------:R-:W4:Y:S01]  /*03d0*/  LDG.E R12, desc[UR4][R4.64] ;  /* 0x00000004040c7981 */ /* 0x000f22000c1e1900 */
[----:B--2---:R-:W-:-:S05]  /*03e0*/  IMAD.WIDE R6, R0, 0x4, R6 ;  /* 0x0000000400067825 */ /* 0x004fca00078e0206 */
[----:B------:R-:W2:Y:S01]  /*03f0*/  LDG.E R11, desc[UR4][R6.64] ;  /* 0x00000004060b7981 */ /* 0x000ea2000c1e1900 */
[----:B---3--:R-:W-:-:S05]  /*0400*/  IMAD.WIDE R8, R0, 0x4, R8 ;  /* 0x0000000400087825 */ /* 0x008fca00078e0208 */
[----:B------:R-:W3:Y:S01]  /*0410*/  LDG.E R13, desc[UR4][R8.64] ;  /* 0x00000004080d7981 */ /* 0x000ee2000c1e1900 */
[----:B----45:R-:W-:-:S04]  /*0420*/  FMUL R15, R12, R3 ;  /* 0x000000030c0f7220 */ /* 0x030fc80000400000 */
[----:B--2---:R-:W-:-:S04]  /*0430*/  FFMA R0, R2, R11, R15 ;  /* 0x0000000b02007223 */ /* 0x004fc8000000000f */
[----:B---3--:R-:W-:-:S04]  /*0440*/  FFMA R0, R13, R10, R0 ;  /* 0x0000000a0d007223 */ /* 0x008fc80000000000 */
[----:B------:R-:W-:-:S04]  /*0450*/  FADD R0, R0, R0 ;  /* 0x0000000000007221 */ /* 0x000fc80000000000 */
[----:B------:R-:W-:Y:S01]  /*0460*/  FFMA R2, -R2, R0, R11 ;  /* 0x0000000002027223 */ /* 0x000fe2000000010b */
[C---:B------:R-:W-:Y:S01]  /*0470*/  FFMA R3, R0.reuse, -R3, R12 ;  /* 0x8000000300037223 */ /* 0x040fe2000000000c */
[----:B------:R-:W-:Y:S02]  /*0480*/  FFMA R0, R0, -R10, R13 ;  /* 0x8000000a00007223 */ /* 0x000fe4000000000d */
[----:B-1----:R-:W-:Y:S01]  /*0490*/  FMUL R11, R2, UR6 ;  /* 0x00000006020b7c20 */ /* 0x002fe20008400000 */
[----:B------:R-:W-:Y:S01]  /*04a0*/  FMUL R3, R3, UR6 ;  /* 0x0000000603037c20 */ /* 0x000fe20008400000 */
[----:B------:R-:W-:-:S03]  /*04b0*/  FMUL R13, R0, UR6 ;  /* 0x00000006000d7c20 */ /* 0x000fc60008400000 */
[----:B------:R-:W-:Y:S04]  /*04c0*/  STG.E desc[UR4][R6.64], R11 ;  /* 0x0000000b06007986 */ /* 0x000fe8000c101904 */
[----:B------:R-:W-:Y:S04]  /*04d0*/  STG.E desc[UR4][R4.64], R3 ;  /* 0x0000000304007986 */ /* 0x000fe8000c101904 */
[----:B------:R-:W-:Y:S01]  /*04e0*/  STG.E desc[UR4][R8.64], R13 ;  /* 0x0000000d08007986 */ /* 0x000fe2000c101904 */
[----:B------:R-:W-:Y:S05]  /*04f0*/  EXIT ;  /* 0x000000000000794d */ /* 0x000fea0003800000 */
.L_x_4:
        /* <DEDUP_REMOVED lines=16> */
.L_x_39:


//--------------------- .text.advect_smoke        --------------------------
	.section	.text.advect_smoke,"ax",@progbits
	.align	128
        .global         advect_smoke
        .type           advect_smoke,@function
        .size           advect_smoke,(.L_x_35 - advect_smoke)
        .other          advect_smoke,@"STO_CUDA_ENTRY STV_DEFAULT"
advect_smoke:
.text.advect_smoke:
        /* <DEDUP_REMOVED lines=10> */
[----:B------:R-:W1:Y:S08]  /*00a0*/  S2UR UR4, SR_CTAID.X ;  /* 0x00000000000479c3 */ /* 0x000e700000002500 */
[----:B------:R-:W4:Y:S01]  /*00b0*/  LDC R7, c[0x0][0x3b4] ;  /* 0x0000ed00ff077b82 */ /* 0x000f220000000800 */
[----:B0-----:R-:W-:Y:S01]  /*00c0*/  IMAD R8, R8, UR6, R5 ;  /* 0x0000000608087c24 */ /* 0x001fe2000f8e0205 */
[----:B------:R-:W0:Y:S04]  /*00d0*/  LDCU.64 UR6, c[0x0][0x390] ;  /* 0x00007200ff0677ac */ /* 0x000e280008000a00 */
[----:B------:R-:W-:Y:S01]  /*00e0*/  ISETP.NE.AND P0, PT, R8, RZ, PT ;  /* 0x000000ff0800720c */ /* 0x000fe20003f05270 */
[----:B---3--:R-:W-:Y:S01]  /*00f0*/  IMAD R9, R9, UR5, R0 ;  /* 0x0000000509097c24 */ /* 0x008fe2000f8e0200 */
[----:B--2---:R-:W-:-:S04]  /*0100*/  UIADD3 UR5, UPT, UPT, UR9, -0x1, URZ ;  /* 0xffffffff09057890 */ /* 0x004fc8000fffe0ff */
[----:B------:R-:W-:Y:S01]  /*0110*/  ISETP.EQ.OR P0, PT, R9, RZ, !P0 ;  /* 0x000000ff0900720c */ /* 0x000fe20004702670 */
[----:B-1----:R-:W-:Y:S01]  /*0120*/  IMAD R10, R10, UR4, R3 ;  /* 0x000000040a0a7c24 */ /* 0x002fe2000f8e0203 */
[----:B------:R-:W-:Y:S01]  /*0130*/  UIADD3 UR4, UPT, UPT, UR8, -0x1, URZ ;  /* 0xffffffff08047890 */ /* 0x000fe2000fffe0ff */
[----:B0-----:R-:W-:-:S03]  /*0140*/  MOV R5, UR6 ;  /* 0x0000000600057c02 */ /* 0x001fc60008000f00 */
[C---:B------:R-:W-:Y:S02]  /*0150*/  ISETP.LT.OR P0, PT, R10.reuse, 0x1, P0 ;  /* 0x000000010a00780c */ /* 0x040fe40000701670 */
[----:B----4-:R-:W-:Y:S02]  /*0160*/  IADD3 R6, PT, PT, R7, -0x1, RZ ;  /* 0xffffffff07067810 */ /* 0x010fe40007ffe0ff */
[----:B------:R-:W-:Y:S02]  /*0170*/  MOV R0, UR7 ;  /* 0x0000000700007c02 */ /* 0x000fe40008000f00 */
[----:B------:R-:W-:-:S04]  /*0180*/  ISETP.GE.OR P0, PT, R10, R6, P0 ;  /* 0x000000060a00720c */ /* 0x000fc80000706670 */
[----:B------:R-:W-:-:S04]  /*0190*/  ISETP.GE.OR P0, PT, R9, UR4, P0 ;  /* 0x0000000409007c0c */ /* 0x000fc80008706670 */
[----:B------:R-:W-:-:S13]  /*01a0*/  ISETP.GE.OR P0, PT, R8, UR5, P0 ;  /* 0x0000000508007c0c */ /* 0x000fda0008706670 */
[----:B------:R-:W-:Y:S05]  /*01b0*/  @P0 EXIT ;  /* 0x000000000000094d */ /* 0x000fea0003800000 */
[----:B------:R-:W0:Y:S01]  /*01c0*/  LDCU.64 UR10, c[0x0][0x3a8] ;  /* 0x00007500ff0a77ac */ /* 0x000e220008000a00 */
[----:B------:R-:W-:Y:S01]  /*01d0*/  IMAD R11, R8, UR8, R9 ;  /* 0x00000008080b7c24 */ /* 0x000fe2000f8e0209 */
[----:B------:R-:W1:Y:S03]  /*01e0*/  LDCU.64 UR6, c[0x0][0x358] ;  /* 0x00006b00ff0677ac */ /* 0x000e660008000a00 */
[----:B------:R-:W-:-:S05]  /*01f0*/  IMAD R4, R11, R7, R10 ;  /* 0x000000070b047224 */ /* 0x000fca00078e020a */
[----:B0-----:R-:W-:-:S04]  /*0200*/  IADD3 R2, P0, PT, R4, UR10, RZ ;  /* 0x0000000a04027c10 */ /* 0x001fc8000ff1e0ff */
[----:B------:R-:W-:-:S05]  /*0210*/  LEA.HI.X.SX32 R3, R4, UR11, 0x1, P0 ;  /* 0x0000000b04037c11 */ /* 0x000fca00080f0eff */
[----:B-1----:R-:W2:Y:S02]  /*0220*/  LDG.E.U8 R2, desc[UR6][R2.64] ;  /* 0x0000000602027981 */ /* 0x002ea4000c1e1100 */
[----:B--2---:R-:W-:-:S13]  /*0230*/  ISETP.NE.AND P0, PT, R2, RZ, PT ;  /* 0x000000ff0200720c */ /* 0x004fda0003f05270 */
[----:B------:R-:W-:Y:S05]  /*0240*/  @P0 EXIT ;  /* 0x000000000000094d */ /* 0x000fea0003800000 */
[----:B------:R-:W0:Y:S01]  /*0250*/  LDC.64 R16, c[0x0][0x3a0] ;  /* 0x0000e800ff107b82 */ /* 0x000e220000000a00 */
[----:B------:R-:W-:Y:S01]  /*0260*/  IADD3 R11, PT, PT, R11, UR8, RZ ;  /* 0x000000080b0b7c10 */ /* 0x000fe2000fffe0ff */
[----:B------:R-:W1:Y:S04]  /*0270*/  LDCU UR11, c[0x3][URZ] ;  /* 0x00c00000ff0b77ac */ /* 0x000e680008000800 */
[----:B------:R-:W-:Y:S01]  /*0280*/  IMAD R11, R11, R7, R10 ;  /* 0x000000070b0b7224 */ /* 0x000fe200078e020a */
[----:B------:R-:W2:Y:S01]  /*0290*/  LDCU UR10, c[0x0][0x3b0] ;  /* 0x00007600ff0a77ac */ /* 0x000ea20008000800 */
[----:B------:R-:W3:Y:S08]  /*02a0*/  LDC.64 R12, c[0x0][0x398] ;  /* 0x0000e600ff0c7b82 */ /* 0x000ef00000000a00 */
[----:B------:R-:W4:Y:S01]  /*02b0*/  LDC.64 R14, c[0x0][0x390] ;  /* 0x0000e400ff0e7b82 */ /* 0x000f220000000a00 */
[----:B0-----:R-:W-:-:S04]  /*02c0*/  IMAD.WIDE R2, R4, 0x4, R16 ;  /* 0x0000000404027825 */ /* 0x001fc800078e0210 */
[----:B------:R-:W-:Y:S02]  /*02d0*/  IMAD.WIDE R16, R11, 0x4, R16 ;  /* 0x000000040b107825 */ /* 0x000fe400078e0210 */
[----:B------:R-:W5:Y:S01]  /*02e0*/  LDG.E R2, desc[UR6][R2.64] ;  /* 0x0000000602027981 */ /* 0x000f62000c1e1900 */
[----:B------:R-:W0:Y:S01]  /*02f0*/  LDC R11, c[0x3][0x14] ;  /* 0x00c00500ff0b7b82 */ /* 0x000e220000000800 */
[C---:B---3--:R-:W-:Y:S02]  /*0300*/  IMAD.WIDE R12, R4.reuse, 0x4, R12 ;  /* 0x00000004040c7825 */ /* 0x048fe400078e020c */
[----:B------:R0:W5:Y:S02]  /*0310*/  LDG.E R17, desc[UR6][R16.64] ;  /* 0x0000000610117981 */ /* 0x000164000c1e1900 */
[----:B------:R-:W-:Y:S02]  /*0320*/  IMAD.WIDE R18, R7, 0x4, R12 ;  /* 0x0000000407127825 */ /* 0x000fe400078e020c */
[----:B------:R3:W2:Y:S02]  /*0330*/  LDG.E R12, desc[UR6][R12.64] ;  /* 0x000000060c0c7981 */ /* 0x0006a4000c1e1900 */
[----:B----4-:R-:W-:-:S02]  /*0340*/  IMAD.WIDE R14, R4, 0x4, R14 ;  /* 0x00000004040e7825 */ /* 0x010fc400078e020e */
[----:B------:R-:W2:Y:S04]  /*0350*/  LDG.E R19, desc[UR6][R18.64] ;  /* 0x0000000612137981 */ /* 0x000ea8000c1e1900 */
[----:B------:R-:W4:Y:S04]  /*0360*/  LDG.E R21, desc[UR6][R14.64] ;  /* 0x000000060e157981 */ /* 0x000f28000c1e1900 */
[----:B------:R1:W4:Y:S01]  /*0370*/  LDG.E R22, desc[UR6][R14.64+0x4] ;  /* 0x000004060e167981 */ /* 0x000322000c1e1900 */
[----:B------:R-:W-:Y:S01]  /*0380*/  I2FP.F32.U32 R9, R9 ;  /* 0x0000000900097245 */ /* 0x000fe20000201000 */
[----:B0-----:R-:W-:Y:S01]  /*0390*/  FMUL R16, R11, 0.5 ;  /* 0x3f0000000b107820 */ /* 0x001fe20000400000 */
[----:B---3--:R-:W-:-:S03]  /*03a0*/  I2FP.F32.U32 R13, R8 ;  /* 0x00000008000d7245 */ /* 0x008fc60000201000 */
[-CC-:B------:R-:W-:Y:S02]  /*03b0*/  FFMA R8, R9, R11.reuse, R16.reuse ;  /* 0x0000000b09087223 */ /* 0x180fe40000000010 */
[----:B------:R-:W-:Y:S01]  /*03c0*/  FFMA R13, R13, R11, R16 ;  /* 0x0000000b0d0d7223 */ /* 0x000fe20000000010 */
[----:B-1----:R-:W-:-:S05]  /*03d0*/  I2FP.F32.S32 R14, UR8 ;  /* 0x00000008000e7c45 */ /* 0x002fca0008201400 */
[----:B------:R-:W-:Y:S01]  /*03e0*/  FMUL R14, R14, R11 ;  /* 0x0000000b0e0e7220 */ /* 0x000fe20000400000 */
[----:B-----5:R-:W-:Y:S02]  /*03f0*/  FADD R20, R2, R17 ;  /* 0x0000001102147221 */ /* 0x020fe40000000000 */
[----:B------:R-:W0:Y:S01]  /*0400*/  LDC R2, c[0x3][0xc] ;  /* 0x00c00300ff027b82 */ /* 0x000e220000000800 */
[----:B------:R-:W-:Y:S02]  /*0410*/  I2FP.F32.U32 R17, R10 ;  /* 0x0000000a00117245 */ /* 0x000fe40000201000 */
[----:B------:R-:W-:Y:S01]  /*0420*/  IADD3 R10, PT, PT, R11, 0x1800000, RZ ;  /* 0x018000000b0a7810 */ /* 0x000fe20007ffe0ff */
[----:B--2---:R-:W-:-:S03]  /*0430*/  FADD R3, R12, R19 ;  /* 0x000000130c037221 */ /* 0x004fc60000000000 */
[----:B------:R-:W-:Y:S01]  /*0440*/  LOP3.LUT R12, R10, 0x7f800000, RZ, 0xc0, !PT ;  /* 0x7f8000000a0c7812 */ /* 0x000fe200078ec0ff */
[----:B------:R-:W-:-:S03]  /*0450*/  FMUL R3, R3, 0.5 ;  /* 0x3f00000003037820 */ /* 0x000fc60000400000 */
[----:B------:R-:W-:Y:S01]  /*0460*/  ISETP.GT.U32.AND P0, PT, R12, 0x1ffffff, PT ;  /* 0x01ffffff0c00780c */ /* 0x000fe20003f04070 */
[----:B----4-:R-:W-:Y:S01]  /*0470*/  FADD R21, R21, R22 ;  /* 0x0000001615157221 */ /* 0x010fe20000000000 */
[----:B------:R-:W-:Y:S01]  /*0480*/  I2FP.F32.S32 R12, R7 ;  /* 0x00000007000c7245 */ /* 0x000fe20000201400 */
[-C--:B------:R-:W-:Y:S01]  /*0490*/  FFMA R10, R17, R11.reuse, R16 ;  /* 0x0000000b110a7223 */ /* 0x080fe20000000010 */
[----:B------:R-:W-:Y:S01]  /*04a0*/  FFMA R3, -R3, UR10, R8 ;  /* 0x0000000a03037c23 */ /* 0x000fe20008000108 */
[----:B------:R-:W-:Y:S01]  /*04b0*/  FMUL R21, R21, 0.5 ;  /* 0x3f00000015157820 */ /* 0x000fe20000400000 */
[----:B0-----:R-:W-:Y:S01]  /*04c0*/  ISETP.NE.AND P1, PT, R2, UR11, PT ;  /* 0x0000000b02007c0c */ /* 0x001fe2000bf25270 */
[----:B------:R-:W-:Y:S01]  /*04d0*/  FMUL R20, R20, 0.5 ;  /* 0x3f00000014147820 */ /* 0x000fe20000400000 */
[----:B------:R-:W-:Y:S01]  /*04e0*/  I2FP.F32.S32 R8, UR9 ;  /* 0x0000000900087c45 */ /* 0x000fe20008201400 */
[----:B------:R-:W-:Y:S01]  /*04f0*/  FFMA R10, -R21, UR10, R10 ;  /* 0x0000000a150a7c23 */ /* 0x000fe2000800010a */
[----:B------:R-:W-:Y:S01]  /*0500*/  FMUL R9, R12, R11 ;  /* 0x0000000b0c097220 */ /* 0x000fe20000400000 */
[----:B------:R-:W-:-:S02]  /*0510*/  FFMA R7, -R20, UR10, R13 ;  /* 0x0000000a14077c23 */ /* 0x000fc4000800010d */
[----:B------:R-:W-:Y:S02]  /*0520*/  FMUL R8, R8, R11 ;  /* 0x0000000b08087220 */ /* 0x000fe40000400000 */
[----:B------:R-:W-:Y:S01]  /*0530*/  FMNMX R10, R10, R9, PT ;  /* 0x000000090a0a7209 */ /* 0x000fe20003800000 */
[----:B------:R-:W-:Y:S01]  /*0540*/  HFMA2 R9, -RZ, RZ, 0, 0 ;  /* 0x00000000ff097431 */ /* 0x000fe200000001ff */
[----:B------:R-:W-:Y:S02]  /*0550*/  FMNMX R12, R3, R14, PT ;  /* 0x0000000e030c7209 */ /* 0x000fe40003800000 */
[----:B------:R-:W-:Y:S02]  /*0560*/  FMNMX R7, R7, R8, PT ;  /* 0x0000000807077209 */ /* 0x000fe40003800000 */
[----:B------:R-:W-:Y:S01]  /*0570*/  MOV R8, R16 ;  /* 0x0000001000087202 */ /* 0x000fe20000000f00 */
[----:B------:R-:W-:Y:S06]  /*0580*/  @!P1 BRA `(.L_x_5) ;  /* 0x0000000000409947 */ /* 0x000fec0003800000 */
[----:B------:R-:W0:Y:S01]  /*0590*/  LDC R5, c[0x3][0x8] ;  /* 0x00c00200ff057b82 */ /* 0x000e220000000800 */
[----:B------:R-:W-:-:S07]  /*05a0*/  MOV R9, R8 ;  /* 0x0000000800097202 */ /* 0x000fce0000000f00 */
[----:B------:R-:W1:Y:S08]  /*05b0*/  LDC.64 R14, c[0x0][0x3a0] ;  /* 0x0000e800ff0e7b82 */ /* 0x000e700000000a00 */
[----:B------:R-:W2:Y:S01]  /*05c0*/  LDC R3, c[0x3][0x4] ;  /* 0x00c00100ff037b82 */ /* 0x000ea20000000800 */
[----:B0-----:R-:W-:-:S13]  /*05d0*/  ISETP.NE.AND P2, PT, R2, R5, PT ;  /* 0x000000050200720c */ /* 0x001fda0003f45270 */
[----:B-1----:R-:W0:Y:S01]  /*05e0*/  @P2 LDC R14, c[0x0][0x380] ;  /* 0x0000e000ff0e2b82 */ /* 0x002e220000000800 */
[----:B--2---:R-:W-:Y:S02]  /*05f0*/  ISETP.NE.AND P1, PT, R2, R3, PT ;  /* 0x000000030200720c */ /* 0x004fe40003f25270 */
[C---:B------:R-:W-:Y:S02]  /*0600*/  FSEL R3, R8.reuse, RZ, P2 ;  /* 0x000000ff08037208 */ /* 0x040fe40001000000 */
[----:B------:R-:W-:-:S03]  /*0610*/  FSEL R2, R8, RZ, P1 ;  /* 0x000000ff08027208 */ /* 0x000fc60000800000 */
[----:B------:R-:W1:Y:S01]  /*0620*/  @P2 LDC R15, c[0x0][0x384] ;  /* 0x0000e100ff0f2b82 */ /* 0x000e620000000800 */
[----:B------:R-:W-:Y:S02]  /*0630*/  FSEL R16, R8, R3, !P1 ;  /* 0x0000000308107208 */ /* 0x000fe40004800000 */
[----:B------:R-:W-:-:S05]  /*0640*/  MOV R8, R2 ;  /* 0x0000000200087202 */ /* 0x000fca0000000f00 */
[----:B0-----:R-:W0:Y:S08]  /*0650*/  @!P1 LDC R14, c[0x0][0x398] ;  /* 0x0000e600ff0e9b82 */ /* 0x001e300000000800 */
[----:B-1----:R-:W1:Y:S01]  /*0660*/  @!P1 LDC R15, c[0x0][0x39c] ;  /* 0x0000e700ff0f9b82 */ /* 0x002e620000000800 */
[----:B0-----:R-:W-:Y:S02]  /*0670*/  MOV R5, R14 ;  /* 0x0000000e00057202 */ /* 0x001fe40000000f00 */
[----:B-1----:R-:W-:-:S07]  /*0680*/  MOV R0, R15 ;  /* 0x0000000f00007202 */ /* 0x002fce0000000f00 */
.L_x_5:
[-C--:B------:R-:W-:Y:S02]  /*0690*/  FMNMX R14, R10, R11.reuse, !PT ;  /* 0x0000000b0a0e7209 */ /* 0x080fe40007800000 */
[----:B------:R-:W-:Y:S02]  /*06a0*/  FMNMX R13, R12, R11, !PT ;  /* 0x0000000b0c0d7209 */ /* 0x000fe40007800000 */
[----:B------:R-:W-:Y:S02]  /*06b0*/  MOV R2, R5 ;  /* 0x0000000500027202 */ /* 0x000fe40000000f00 */
[----:B------:R-:W-:Y:S01]  /*06c0*/  MOV R3, R0 ;  /* 0x0000000000037202 */ /* 0x000fe20000000f00 */
[----:B------:R-:W-:Y:S06]  /*06d0*/  @P0 BRA `(.L_x_6) ;  /* 0x00000000000c0947 */ /* 0x000fec0003800000 */
[----:B------:R-:W-:-:S07]  /*06e0*/  MOV R10, 0x700 ;  /* 0x00000700000a7802 */ /* 0x000fce0000000f00 */
[----:B------:R-:W-:Y:S05]  /*06f0*/  CALL.REL.NOINC `($__internal_0_$__cuda_sm20_rcp_rn_f32_slowpath) ;  /* 0x0000000400847944 */ /* 0x000fea0003c00000 */
[----:B------:R-:W-:Y:S05]  /*0700*/  BRA `(.L_x_7) ;  /* 0x0000000000107947 */ /* 0x000fea0003800000 */
.L_x_6:
[----:B------:R-:W0:Y:S02]  /*0710*/  MUFU.RCP R0, R11 ;  /* 0x0000000b00007308 */ /* 0x000e240000001000 */
[----:B0-----:R-:W-:-:S04]  /*0720*/  FFMA R5, R0, R11, -1 ;  /* 0xbf80000000057423 */ /* 0x001fc8000000000b */
[----:B------:R-:W-:-:S04]  /*0730*/  FADD.FTZ R5, -R5, -RZ ;  /* 0x800000ff05057221 */ /* 0x000fc80000010100 */
[----:B------:R-:W-:-:S07]  /*0740*/  FFMA R5, R0, R5, R0 ;  /* 0x0000000500057223 */ /* 0x000fce0000000000 */
.L_x_7:
[----:B------:R-:W0:Y:S01]  /*0750*/  LDCU UR8, c[0x3][0x14] ;  /* 0x00c00280ff0877ac */ /* 0x000e220008000800 */
[----:B------:R-:W-:Y:S01]  /*0760*/  FADD R14, R14, -R9 ;  /* 0x800000090e0e7221 */ /* 0x000fe20000000000 */
[----:B------:R-:W-:Y:S01]  /*0770*/  FADD R0, R13, -R8 ;  /* 0x800000080d007221 */ /* 0x000fe20000000000 */
[----:B------:R-:W-:Y:S01]  /*0780*/  I2FP.F32.S32 R6, R6 ;  /* 0x0000000600067245 */ /* 0x000fe20000201400 */
[----:B------:R-:W1:Y:S01]  /*0790*/  LDCU UR9, c[0x0][0x3b8] ;  /* 0x00007700ff0977ac */ /* 0x000e620008000800 */
[-C--:B------:R-:W-:Y:S01]  /*07a0*/  FMUL R10, R14, R5.reuse ;  /* 0x000000050e0a7220 */ /* 0x080fe20000400000 */
[----:B------:R-:W2:Y:S03]  /*07b0*/  LDCU UR10, c[0x0][0x3b4] ;  /* 0x00007680ff0a77ac */ /* 0x000ea60008000800 */
[----:B------:R3:W4:Y:S01]  /*07c0*/  FRND.FLOOR R15, R10 ;  /* 0x0000000a000f7307 */ /* 0x0007220000205000 */
[----:B0-----:R-:W-:Y:S01]  /*07d0*/  FMNMX R9, R7, UR8, !PT ;  /* 0x0000000807097c09 */ /* 0x001fe2000f800000 */
[----:B------:R-:W-:Y:S01]  /*07e0*/  FMUL R7, R0, R5 ;  /* 0x0000000500077220 */ /* 0x000fe20000400000 */
[----:B---3--:R-:W-:-:S03]  /*07f0*/  I2FP.F32.U32 R10, UR5 ;  /* 0x00000005000a7c45 */ /* 0x008fc60008201000 */
[----:B------:R-:W-:Y:S02]  /*0800*/  FADD R16, R9, -R16 ;  /* 0x8000001009107221 */ /* 0x000fe40000000000 */
[----:B------:R-:W0:Y:S01]  /*0810*/  FRND.FLOOR R8, R7 ;  /* 0x0000000700087307 */ /* 0x000e220000205000 */
[----:B----4-:R-:W-:Y:S01]  /*0820*/  FMNMX R15, R6, R15, PT ;  /* 0x0000000f060f7209 */ /* 0x010fe20003800000 */
[----:B------:R-:W-:Y:S01]  /*0830*/  FMUL R12, R16, R5 ;  /* 0x00000005100c7220 */ /* 0x000fe20000400000 */
[----:B------:R-:W-:-:S03]  /*0840*/  I2FP.F32.U32 R9, UR4 ;  /* 0x0000000400097c45 */ /* 0x000fc60008201000 */
[----:B------:R-:W-:Y:S02]  /*0850*/  FADD R11, R15, 1 ;  /* 0x3f8000000f0b7421 */ /* 0x000fe40000000000 */
[----:B------:R-:W3:Y:S03]  /*0860*/  FRND.FLOOR R17, R12 ;  /* 0x0000000c00117307 */ /* 0x000ee60000205000 */
[----:B------:R-:W-:Y:S02]  /*0870*/  FMNMX R20, R6, R11, PT ;  /* 0x0000000b06147209 */ /* 0x000fe40003800000 */
[----:B0-----:R-:W-:-:S03]  /*0880*/  FMNMX R19, R9, R8, PT ;  /* 0x0000000809137209 */ /* 0x001fc60003800000 */
[----:B------:R-:W-:Y:S02]  /*0890*/  F2I.TRUNC.NTZ R21, R15 ;  /* 0x0000000f00157305 */ /* 0x000fe4000020f100 */
[----:B------:R-:W-:Y:S01]  /*08a0*/  FADD R6, R19, 1 ;  /* 0x3f80000013067421 */ /* 0x000fe20000000000 */
[----:B---3--:R-:W-:-:S05]  /*08b0*/  FMNMX R17, R10, R17, PT ;  /* 0x000000110a117209 */ /* 0x008fca0003800000 */
[----:B------:R-:W-:Y:S01]  /*08c0*/  F2I.TRUNC.NTZ R8, R19 ;  /* 0x0000001300087305 */ /* 0x000fe2000020f100 */
[----:B------:R-:W-:Y:S01]  /*08d0*/  FMNMX R6, R9, R6, PT ;  /* 0x0000000609067209 */ /* 0x000fe20003800000 */
[----:B------:R-:W-:-:S06]  /*08e0*/  FADD R9, R17, 1 ;  /* 0x3f80000011097421 */ /* 0x000fcc0000000000 */
[----:B------:R-:W1:Y:S01]  /*08f0*/  F2I.TRUNC.NTZ R7, R17 ;  /* 0x0000001100077305 */ /* 0x000e62000020f100 */
[----:B------:R-:W-:-:S07]  /*0900*/  FMNMX R9, R10, R9, PT ;  /* 0x000000090a097209 */ /* 0x000fce0003800000 */
[----:B------:R-:W0:Y:S01]  /*0910*/  F2I.TRUNC.NTZ R20, R20 ;  /* 0x0000001400147305 */ /* 0x000e22000020f100 */
[----:B-1----:R-:W-:-:S07]  /*0920*/  IMAD R11, R7, UR9, R8 ;  /* 0x00000009070b7c24 */ /* 0x002fce000f8e0208 */
[----:B------:R-:W1:Y:S01]  /*0930*/  F2I.TRUNC.NTZ R24, R6 ;  /* 0x0000000600187305 */ /* 0x000e62000020f100 */
[C---:B--2---:R-:W-:Y:S02]  /*0940*/  IMAD R13, R11.reuse, UR10, R21 ;  /* 0x0000000a0b0d7c24 */ /* 0x044fe4000f8e0215 */
[----:B0-----:R-:W-:-:S05]  /*0950*/  IMAD R23, R11, UR10, R20 ;  /* 0x0000000a0b177c24 */ /* 0x001fca000f8e0214 */
[----:B------:R-:W0:Y:S01]  /*0960*/  F2I.TRUNC.NTZ R25, R9 ;  /* 0x0000000900197305 */ /* 0x000e22000020f100 */
[----:B------:R-:W-:-:S04]  /*0970*/  IMAD.WIDE R12, R13, 0x4, R2 ;  /* 0x000000040d0c7825 */ /* 0x000fc800078e0202 */
[----:B------:R-:W-:Y:S01]  /*0980*/  IMAD.WIDE R10, R23, 0x4, R2 ;  /* 0x00000004170a7825 */ /* 0x000fe200078e0202 */
[----:B------:R-:W2:Y:S03]  /*0990*/  LDG.E R22, desc[UR6][R12.64] ;  /* 0x000000060c167981 */ /* 0x000ea6000c1e1900 */
[----:B-1----:R-:W-:Y:S01]  /*09a0*/  IMAD R7, R7, UR9, R24 ;  /* 0x0000000907077c24 */ /* 0x002fe2000f8e0218 */
[----:B------:R1:W3:Y:S03]  /*09b0*/  LDG.E R18, desc[UR6][R10.64] ;  /* 0x000000060a127981 */ /* 0x0002e6000c1e1900 */
[C---:B------:R-:W-:Y:S02]  /*09c0*/  IMAD R23, R7.reuse, UR10, R21 ;  /* 0x0000000a07177c24 */ /* 0x040fe4000f8e0215 */
[----:B------:R-:W-:-:S02]  /*09d0*/  IMAD R27, R7, UR10, R20 ;  /* 0x0000000a071b7c24 */ /* 0x000fc4000f8e0214 */
[----:B------:R-:W-:-:S04]  /*09e0*/  IMAD.WIDE R6, R23, 0x4, R2 ;  /* 0x0000000417067825 */ /* 0x000fc800078e0202 */
[----:B0-----:R-:W-:Y:S01]  /*09f0*/  IMAD R26, R25, UR9, R8 ;  /* 0x00000009191a7c24 */ /* 0x001fe2000f8e0208 */
[----:B------:R0:W4:Y:S01]  /*0a00*/  LDG.E R23, desc[UR6][R6.64] ;  /* 0x0000000606177981 */ /* 0x000122000c1e1900 */
[----:B------:R-:W-:-:S04]  /*0a10*/  IMAD.WIDE R8, R27, 0x4, R2 ;  /* 0x000000041b087825 */ /* 0x000fc800078e0202 */
[C---:B------:R-:W-:Y:S02]  /*0a20*/  IMAD R27, R26.reuse, UR10, R21 ;  /* 0x0000000a1a1b7c24 */ /* 0x040fe4000f8e0215 */
[----:B------:R-:W-:Y:S01]  /*0a30*/  IMAD R29, R26, UR10, R20 ;  /* 0x0000000a1a1d7c24 */ /* 0x000fe2000f8e0214 */
[----:B------:R5:W4:Y:S01]  /*0a40*/  LDG.E R8, desc[UR6][R8.64] ;  /* 0x0000000608087981 */ /* 0x000b22000c1e1900 */
[----:B-1----:R-:W-:-:S04]  /*0a50*/  IMAD.WIDE R10, R27, 0x4, R2 ;  /* 0x000000041b0a7825 */ /* 0x002fc800078e0202 */
[----:B------:R-:W-:Y:S02]  /*0a60*/  IMAD R24, R25, UR9, R24 ;  /* 0x0000000919187c24 */ /* 0x000fe4000f8e0218 */
[----:B------:R-:W-:Y:S01]  /*0a70*/  IMAD.WIDE R12, R29, 0x4, R2 ;  /* 0x000000041d0c7825 */ /* 0x000fe200078e0202 */
[----:B------:R1:W4:Y:S03]  /*0a80*/  LDG.E R10, desc[UR6][R10.64] ;  /* 0x000000060a0a7981 */ /* 0x000326000c1e1900 */
[C---:B------:R-:W-:Y:S02]  /*0a90*/  IMAD R21, R24.reuse, UR10, R21 ;  /* 0x0000000a18157c24 */ /* 0x040fe4000f8e0215 */
[----:B------:R-:W-:Y:S01]  /*0aa0*/  IMAD R25, R24, UR10, R20 ;  /* 0x0000000a18197c24 */ /* 0x000fe2000f8e0214 */
[----:B------:R-:W4:Y:S01]  /*0ab0*/  LDG.E R12, desc[UR6][R12.64] ;  /* 0x000000060c0c7981 */ /* 0x000f22000c1e1900 */
[----:B0-----:R-:W-:-:S04]  /*0ac0*/  IMAD.WIDE R6, R21, 0x4, R2 ;  /* 0x0000000415067825 */ /* 0x001fc800078e0202 */
[----:B------:R-:W-:Y:S02]  /*0ad0*/  IMAD.WIDE R2, R25, 0x4, R2 ;  /* 0x0000000419027825 */ /* 0x000fe400078e0202 */
[----:B------:R-:W4:Y:S04]  /*0ae0*/  LDG.E R6, desc[UR6][R6.64] ;  /* 0x0000000606067981 */ /* 0x000f28000c1e1900 */
[----:B------:R0:W4:Y:S01]  /*0af0*/  LDG.E R2, desc[UR6][R2.64] ;  /* 0x0000000602027981 */ /* 0x000122000c1e1900 */
[----:B------:R-:W-:Y:S01]  /*0b00*/  FFMA R0, -R19, UR8, R0 ;  /* 0x0000000813007c23 */ /* 0x000fe20008000100 */
[----:B------:R-:W-:-:S03]  /*0b10*/  FFMA R16, -R17, UR8, R16 ;  /* 0x0000000811107c23 */ /* 0x000fc60008000110 */
[-C--:B------:R-:W-:Y:S01]  /*0b20*/  FMUL R0, R0, R5.reuse ;  /* 0x0000000500007220 */ /* 0x080fe20000400000 */
[-C--:B-----5:R-:W-:Y:S01]  /*0b30*/  FMUL R9, R16, R5.reuse ;  /* 0x0000000510097220 */ /* 0x0a0fe20000400000 */
[----:B------:R-:W-:Y:S02]  /*0b40*/  FFMA R14, -R15, UR8, R14 ;  /* 0x000000080f0e7c23 */ /* 0x000fe4000800010e */
[----:B------:R-:W-:Y:S01]  /*0b50*/  FADD R16, -R0, 1 ;  /* 0x3f80000000107421 */ /* 0x000fe20000000100 */
[----:B-1----:R-:W-:Y:S01]  /*0b60*/  FADD R11, -R9, 1 ;  /* 0x3f800000090b7421 */ /* 0x002fe20000000100 */
[----:B------:R-:W-:-:S03]  /*0b70*/  FMUL R5, R14, R5 ;  /* 0x000000050e057220 */ /* 0x000fc60000400000 */
[----:B------:R-:W-:Y:S01]  /*0b80*/  FMUL R14, R16, R11 ;  /* 0x0000000b100e7220 */ /* 0x000fe20000400000 */
[----:B0-----:R-:W-:-:S03]  /*0b90*/  FADD R3, -R5, 1 ;  /* 0x3f80000005037421 */ /* 0x001fc60000000100 */
[----:B------:R-:W-:Y:S01]  /*0ba0*/  FMUL R7, R5, R14 ;  /* 0x0000000e05077220 */ /* 0x000fe20000400000 */
[C---:B------:R-:W-:Y:S01]  /*0bb0*/  FMUL R20, R0.reuse, R11 ;  /* 0x0000000b00147220 */ /* 0x040fe20000400000 */
[----:B------:R-:W-:Y:S01]  /*0bc0*/  FMUL R16, R9, R16 ;  /* 0x0000001009107220 */ /* 0x000fe20000400000 */
[----:B------:R-:W-:Y:S01]  /*0bd0*/  FMUL R0, R0, R9 ;  /* 0x0000000900007220 */ /* 0x000fe20000400000 */
[----:B---3--:R-:W-:Y:S01]  /*0be0*/  FMUL R18, R7, R18 ;  /* 0x0000001207127220 */ /* 0x008fe20000400000 */
[----:B------:R-:W-:Y:S02]  /*0bf0*/  FMUL R7, R3, R14 ;  /* 0x0000000e03077220 */ /* 0x000fe40000400000 */
[----:B------:R-:W0:Y:S02]  /*0c00*/  LDC.64 R14, c[0x0][0x388] ;  /* 0x0000e200ff0e7b82 */ /* 0x000e240000000a00 */
[----:B--2---:R-:W-:Y:S01]  /*0c10*/  FFMA R18, R7, R22, R18 ;  /* 0x0000001607127223 */ /* 0x004fe20000000012 */
[-C--:B------:R-:W-:Y:S01]  /*0c20*/  FMUL R7, R3, R20.reuse ;  /* 0x0000001403077220 */ /* 0x080fe20000400000 */
[----:B------:R-:W-:-:S03]  /*0c30*/  FMUL R20, R5, R20 ;  /* 0x0000001405147220 */ /* 0x000fc60000400000 */
[----:B----4-:R-:W-:-:S04]  /*0c40*/  FFMA R7, R7, R23, R18 ;  /* 0x0000001707077223 */ /* 0x010fc80000000012 */
[----:B------:R-:W-:Y:S01]  /*0c50*/  FFMA R7, R20, R8, R7 ;  /* 0x0000000814077223 */ /* 0x000fe20000000007 */
[-C--:B------:R-:W-:Y:S01]  /*0c60*/  FMUL R8, R3, R16.reuse ;  /* 0x0000001003087220 */ /* 0x080fe20000400000 */
[----:B------:R-:W-:-:S03]  /*0c70*/  FMUL R16, R5, R16 ;  /* 0x0000001005107220 */ /* 0x000fc60000400000 */
[----:B------:R-:W-:Y:S01]  /*0c80*/  FFMA R7, R8, R10, R7 ;  /* 0x0000000a08077223 */ /* 0x000fe20000000007 */
[-C--:B------:R-:W-:Y:S01]  /*0c90*/  FMUL R8, R3, R0.reuse ;  /* 0x0000000003087220 */ /* 0x080fe20000400000 */
[----:B------:R-:W-:Y:S02]  /*0ca0*/  FMUL R0, R5, R0 ;  /* 0x0000000005007220 */ /* 0x000fe40000400000 */
[----:B------:R-:W-:Y:S01]  /*0cb0*/  FFMA R7, R16, R12, R7 ;  /* 0x0000000c10077223 */ /* 0x000fe20000000007 */
[----:B0-----:R-:W-:-:S04]  /*0cc0*/  IMAD.WIDE R14, R4, 0x4, R14 ;  /* 0x00000004040e7825 */ /* 0x001fc800078e020e */
[----:B------:R-:W-:-:S04]  /*0cd0*/  FFMA R7, R8, R6, R7 ;  /* 0x0000000608077223 */ /* 0x000fc80000000007 */
[----:B------:R-:W-:-:S05]  /*0ce0*/  FFMA R7, R0, R2, R7 ;  /* 0x0000000200077223 */ /* 0x000fca0000000007 */
[----:B------:R-:W-:Y:S01]  /*0cf0*/  STG.E desc[UR6][R14.64], R7 ;  /* 0x000000070e007986 */ /* 0x000fe2000c101906 */
[----:B------:R-:W-:Y:S05]  /*0d00*/  EXIT ;  /* 0x000000000000794d */ /* 0x000fea0003800000 */
        .weak           $__internal_0_$__cuda_sm20_rcp_rn_f32_slowpath
        .type           $__internal_0_$__cuda_sm20_rcp_rn_f32_slowpath,@function
        .size           $__internal_0_$__cuda_sm20_rcp_rn_f32_slowpath,(.L_x_35 - $__internal_0_$__cuda_sm20_rcp_rn_f32_slowpath)
$__internal_0_$__cuda_sm20_rcp_rn_f32_slowpath:
[----:B------:R-:W0:Y:S02]  /*0d10*/  LDC R0, c[0x3][0x14] ;  /* 0x00c00500ff007b82 */ /* 0x000e240000000800 */
[----:B0-----:R-:W-:-:S04]  /*0d20*/  SHF.L.U32 R11, R0, 0x1, RZ ;  /* 0x00000001000b7819 */ /* 0x001fc800000006ff */
[----:B------:R-:W-:-:S04]  /*0d30*/  SHF.R.U32.HI R5, RZ, 0x18, R11 ;  /* 0x00000018ff057819 */ /* 0x000fc8000001160b */
[----:B------:R-:W-:-:S13]  /*0d40*/  ISETP.NE.U32.AND P0, PT, R5, RZ, PT ;  /* 0x000000ff0500720c */ /* 0x000fda0003f05070 */
[----:B------:R-:W-:Y:S05]  /*0d50*/  @P0 BRA `(.L_x_8) ;  /* 0x0000000000280947 */ /* 0x000fea0003800000 */
[----:B------:R-:W-:-:S13]  /*0d60*/  ISETP.NE.AND P0, PT, R11, RZ, PT ;  /* 0x000000ff0b00720c */ /* 0x000fda0003f05270 */
[----:B------:R0:W1:Y:S01]  /*0d70*/  @!P0 MUFU.RCP R5, R0 ;  /* 0x0000000000058308 */ /* 0x0000620000001000 */
[----:B------:R-:W-:Y:S05]  /*0d80*/  @!P0 BRA `(.L_x_9) ;  /* 0x0000000000a48947 */ /* 0x000fea0003800000 */
[----:B------:R-:W-:-:S04]  /*0d90*/  FFMA R11, R0, 1.84467440737095516160e+19, RZ ;  /* 0x5f800000000b7823 */ /* 0x000fc800000000ff */
[----:B0-----:R-:W1:Y:S02]  /*0da0*/  MUFU.RCP R0, R11 ;  /* 0x0000000b00007308 */ /* 0x001e640000001000 */
[----:B-1----:R-:W-:-:S04]  /*0db0*/  FFMA R5, R11, R0, -1 ;  /* 0xbf8000000b057423 */ /* 0x002fc80000000000 */
[----:B------:R-:W-:-:S04]  /*0dc0*/  FADD.FTZ R5, -R5, -RZ ;  /* 0x800000ff05057221 */ /* 0x000fc80000010100 */
[----:B------:R-:W-:-:S04]  /*0dd0*/  FFMA R0, R0, R5, R0 ;  /* 0x0000000500007223 */ /* 0x000fc80000000000 */
[----:B------:R-:W-:Y:S01]  /*0de0*/  FFMA R5, R0, 1.84467440737095516160e+19, RZ ;  /* 0x5f80000000057823 */ /* 0x000fe200000000ff */
[----:B------:R-:W-:Y:S06]  /*0df0*/  BRA `(.L_x_9) ;  /* 0x0000000000887947 */ /* 0x000fec0003800000 */
.L_x_8:
[----:B------:R-:W-:-:S04]  /*0e00*/  IADD3 R11, PT, PT, R5, -0xfd, RZ ;  /* 0xffffff03050b7810 */ /* 0x000fc80007ffe0ff */
[----:B------:R-:W-:-:S13]  /*0e10*/  ISETP.GT.U32.AND P0, PT, R11, 0x1, PT ;  /* 0x000000010b00780c */ /* 0x000fda0003f04070 */
[----:B------:R-:W-:Y:S05]  /*0e20*/  @P0 BRA `(.L_x_10) ;  /* 0x0000000000780947 */ /* 0x000fea0003800000 */
[----:B------:R-:W-:Y:S01]  /*0e30*/  LOP3.LUT R12, R0, 0x7fffff, RZ, 0xc0, !PT ;  /* 0x007fffff000c7812 */ /* 0x000fe200078ec0ff */
[----:B------:R-:W-:Y:S01]  /*0e40*/  HFMA2 R20, -RZ, RZ, 0, 1.78813934326171875e-07 ;  /* 0x00000003ff147431 */ /* 0x000fe200000001ff */
[----:B------:R-:W-:Y:S02]  /*0e50*/  IADD3 R5, PT, PT, R5, -0xfc, RZ ;  /* 0xffffff0405057810 */ /* 0x000fe40007ffe0ff */
[----:B------:R-:W-:-:S04]  /*0e60*/  LOP3.LUT R12, R12, 0x3f800000, RZ, 0xfc, !PT ;  /* 0x3f8000000c0c7812 */ /* 0x000fc800078efcff */
[----:B------:R-:W0:Y:S01]  /*0e70*/  MUFU.RCP R15, R12 ;  /* 0x0000000c000f7308 */ /* 0x000e220000001000 */
[----:B------:R-:W-:Y:S01]  /*0e80*/  SHF.L.U32 R19, R20, R11, RZ ;  /* 0x0000000b14137219 */ /* 0x000fe200000006ff */
[----:B0-----:R-:W-:-:S04]  /*0e90*/  FFMA R17, R12, R15, -1 ;  /* 0xbf8000000c117423 */ /* 0x001fc8000000000f */
[----:B------:R-:W-:-:S04]  /*0ea0*/  FADD.FTZ R18, -R17, -RZ ;  /* 0x800000ff11127221 */ /* 0x000fc80000010100 */
[CCC-:B------:R-:W-:Y:S01]  /*0eb0*/  FFMA.RM R17, R15.reuse, R18.reuse, R15.reuse ;  /* 0x000000120f117223 */ /* 0x1c0fe2000000400f */
[----:B------:R-:W-:-:S04]  /*0ec0*/  FFMA.RP R18, R15, R18, R15 ;  /* 0x000000120f127223 */ /* 0x000fc8000000800f */
[C---:B------:R-:W-:Y:S02]  /*0ed0*/  LOP3.LUT R15, R17.reuse, 0x7fffff, RZ, 0xc0, !PT ;  /* 0x007fffff110f7812 */ /* 0x040fe400078ec0ff */
[----:B------:R-:W-:Y:S02]  /*0ee0*/  FSETP.NEU.FTZ.AND P0, PT, R17, R18, PT ;  /* 0x000000121100720b */ /* 0x000fe40003f1d000 */
[----:B------:R-:W-:Y:S02]  /*0ef0*/  LOP3.LUT R18, R15, 0x800000, RZ, 0xfc, !PT ;  /* 0x008000000f127812 */ /* 0x000fe400078efcff */
[----:B------:R-:W-:Y:S02]  /*0f00*/  SEL R15, RZ, 0xffffffff, !P0 ;  /* 0xffffffffff0f7807 */ /* 0x000fe40004000000 */
[----:B------:R-:W-:Y:S02]  /*0f10*/  LOP3.LUT R12, R19, R18, RZ, 0xc0, !PT ;  /* 0x00000012130c7212 */ /* 0x000fe400078ec0ff */
[----:B------:R-:W-:-:S02]  /*0f20*/  IADD3 R15, PT, PT, -R15, RZ, RZ ;  /* 0x000000ff0f0f7210 */ /* 0x000fc40007ffe1ff */
[-C--:B------:R-:W-:Y:S02]  /*0f30*/  SHF.R.U32.HI R12, RZ, R11.reuse, R12 ;  /* 0x0000000bff0c7219 */ /* 0x080fe4000001160c */
[--C-:B------:R-:W-:Y:S02]  /*0f40*/  LOP3.LUT P1, RZ, R15, R11, R18.reuse, 0xf8, !PT ;  /* 0x0000000b0fff7212 */ /* 0x100fe4000782f812 */
[C---:B------:R-:W-:Y:S02]  /*0f50*/  LOP3.LUT P0, RZ, R12.reuse, 0x1, RZ, 0xc0, !PT ;  /* 0x000000010cff7812 */ /* 0x040fe4000780c0ff */
[----:B------:R-:W-:Y:S02]  /*0f60*/  LOP3.LUT P2, RZ, R12, 0x2, RZ, 0xc0, !PT ;  /* 0x000000020cff7812 */ /* 0x000fe4000784c0ff */
[----:B------:R-:W-:Y:S02]  /*0f70*/  SHF.R.U32.HI R5, RZ, R5, R18 ;  /* 0x00000005ff057219 */ /* 0x000fe40000011612 */
[----:B------:R-:W-:-:S02]  /*0f80*/  PLOP3.LUT P0, PT, P0, P1, P2, 0xe0, 0x0 ;  /* 0x000000000000781c */ /* 0x000fc40000703c20 */
[----:B------:R-:W-:Y:S02]  /*0f90*/  LOP3.LUT P1, RZ, R0, 0x7fffff, RZ, 0xc0, !PT ;  /* 0x007fffff00ff7812 */ /* 0x000fe4000782c0ff */
[----:B------:R-:W-:-:S04]  /*0fa0*/  SEL R11, RZ, 0x1, !P0 ;  /* 0x00000001ff0b7807 */ /* 0x000fc80004000000 */
[----:B------:R-:W-:-:S04]  /*0fb0*/  IADD3 R11, PT, PT, -R11, RZ, RZ ;  /* 0x000000ff0b0b7210 */ /* 0x000fc80007ffe1ff */
[----:B------:R-:W-:-:S13]  /*0fc0*/  ISETP.GE.AND P0, PT, R11, RZ, PT ;  /* 0x000000ff0b00720c */ /* 0x000fda0003f06270 */
[----:B------:R-:W-:-:S04]  /*0fd0*/  @!P0 IADD3 R5, PT, PT, R5, 0x1, RZ ;  /* 0x0000000105058810 */ /* 0x000fc80007ffe0ff */
[----:B------:R-:W-:-:S04]  /*0fe0*/  @!P1 SHF.L.U32 R5, R5, 0x1, RZ ;  /* 0x0000000105059819 */ /* 0x000fc800000006ff */
[----:B------:R-:W-:Y:S01]  /*0ff0*/  LOP3.LUT R5, R5, 0x80000000, R0, 0xf8, !PT ;  /* 0x8000000005057812 */ /* 0x000fe200078ef800 */
[----:B------:R-:W-:Y:S06]  /*1000*/  BRA `(.L_x_9) ;  /* 0x0000000000047947 */ /* 0x000fec0003800000 */
.L_x_10:
[----:B------:R2:W3:Y:S02]  /*1010*/  MUFU.RCP R5, R0 ;  /* 0x0000000000057308 */ /* 0x0004e40000001000 */
.L_x_9:
[----:B------:R-:W-:-:S04]  /*1020*/  MOV R11, 0x0 ;  /* 0x00000000000b7802 */ /* 0x000fc80000000f00 */
[----:B0123--:R-:W-:Y:S05]  /*1030*/  RET.REL.NODEC R10 `(advect_smoke) ;  /* 0xffffffec0af07950 */ /* 0x00ffea0003c3ffff */
.L_x_11:
        /* <DEDUP_REMOVED lines=12> */
.L_x_35:


//--------------------- .text.advect_velocity     --------------------------
	.section	.text.advect_velocity,"ax",@progbits
	.align	128
        .global         advect_velocity
        .type           advect_velocity,@function
        .size           advect_velocity,(.L_x_36 - advect_velocity)
        .other          advect_velocity,@"STO_CUDA_ENTRY STV_DEFAULT"
advect_velocity:
.text.advect_velocity:
[----:B------:R-:W-:Y:S01]  /*0000*/  LDC R1, c[0x0][0x37c] ;  /* 0x0000df00ff017b82 */ /* 0x000fe20000000800 */
[----:B------:R-:W0:Y:S07]  /*0010*/  S2R R6, SR_TID.Z ;  /* 0x0000000000067919 */ /* 0x000e2e0000002300 */
[----:B------:R-:W1:Y:S01]  /*0020*/  LDC R15, c[0x0][0x360] ;  /* 0x0000d800ff0f7b82 */ /* 0x000e620000000800 */
[----:B------:R-:W2:Y:S01]  /*0030*/  S2R R5, SR_TID.Y ;  /* 0x0000000000057919 */ /* 0x000ea20000002200 */
[----:B------:R-:W1:Y:S06]  /*0040*/  S2R R4, SR_TID.X ;  /* 0x0000000000047919 */ /* 0x000e6c0000002100 */
[----:B------:R-:W2:Y:S08]  /*0050*/  LDC R36, c[0x0][0x364] ;  /* 0x0000d900ff247b82 */ /* 0x000eb00000000800 */
[----:B------:R-:W0:Y:S08]  /*0060*/  S2UR UR6, SR_CTAID.Z ;  /* 0x00000000000679c3 */ /* 0x000e300000002700 */
[----:B------:R-:W0:Y:S08]  /*0070*/  LDC R31, c[0x0][0x368] ;  /* 0x0000da00ff1f7b82 */ /* 0x000e300000000800 */
[----:B------:R-:W2:Y:S08]  /*0080*/  S2UR UR5, SR_CTAID.Y ;  /* 0x00000000000579c3 */ /* 0x000eb00000002600 */
[----:B------:R-:W1:Y:S08]  /*0090*/  S2UR UR4, SR_CTAID.X ;  /* 0x00000000000479c3 */ /* 0x000e700000002500 */
[----:B------:R-:W3:Y:S01]  /*00a0*/  LDC R0, c[0x0][0x3c4] ;  /* 0x0000f100ff007b82 */ /* 0x000ee20000000800 */
[----:B0-----:R-:W-:-:S05]  /*00b0*/  IMAD R31, R31, UR6, R6 ;  /* 0x000000061f1f7c24 */ /* 0x001fca000f8e0206 */
[----:B------:R-:W-:Y:S02]  /*00c0*/  ISETP.NE.AND P0, PT, R31, RZ, PT ;  /* 0x000000ff1f00720c */ /* 0x000fe40003f05270 */
[----:B------:R-:W0:Y:S01]  /*00d0*/  LDC.64 R2, c[0x0][0x3c8] ;  /* 0x0000f200ff027b82 */ /* 0x000e220000000a00 */
[----:B--2---:R-:W-:-:S05]  /*00e0*/  IMAD R36, R36, UR5, R5 ;  /* 0x0000000524247c24 */ /* 0x004fca000f8e0205 */
[----:B------:R-:W-:Y:S01]  /*00f0*/  ISETP.EQ.OR P0, PT, R36, RZ, !P0 ;  /* 0x000000ff2400720c */ /* 0x000fe20004702670 */
[----:B-1----:R-:W-:-:S05]  /*0100*/  IMAD R15, R15, UR4, R4 ;  /* 0x000000040f0f7c24 */ /* 0x002fca000f8e0204 */
[----:B------:R-:W-:Y:S02]  /*0110*/  ISETP.LT.OR P0, PT, R15, 0x1, P0 ;  /* 0x000000010f00780c */ /* 0x000fe40000701670 */
[----:B---3--:R-:W-:-:S04]  /*0120*/  IADD3 R14, PT, PT, R0, -0x1, RZ ;  /* 0xffffffff000e7810 */ /* 0x008fc80007ffe0ff */
[----:B------:R-:W-:Y:S02]  /*0130*/  ISETP.GE.OR P0, PT, R15, R14, P0 ;  /* 0x0000000e0f00720c */ /* 0x000fe40000706670 */
[----:B0-----:R-:W-:Y:S02]  /*0140*/  IADD3 R9, PT, PT, R2, -0x1, RZ ;  /* 0xffffffff02097810 */ /* 0x001fe40007ffe0ff */
[----:B------:R-:W-:Y:S02]  /*0150*/  IADD3 R12, PT, PT, R3, -0x1, RZ ;  /* 0xffffffff030c7810 */ /* 0x000fe40007ffe0ff */
[----:B------:R-:W-:-:S04]  /*0160*/  ISETP.GE.OR P0, PT, R36, R9, P0 ;  /* 0x000000092400720c */ /* 0x000fc80000706670 */
[----:B------:R-:W-:-:S13]  /*0170*/  ISETP.GE.OR P0, PT, R31, R12, P0 ;  /* 0x0000000c1f00720c */ /* 0x000fda0000706670 */
[----:B------:R-:W-:Y:S05]  /*0180*/  @P0 EXIT ;  /* 0x000000000000094d */ /* 0x000fea0003800000 */
[----:B------:R-:W0:Y:S01]  /*0190*/  LDCU.64 UR6, c[0x0][0x3b8] ;  /* 0x00007700ff0677ac */ /* 0x000e220008000a00 */
[----:B------:R-:W-:Y:S01]  /*01a0*/  IMAD R13, R31, R2, R36 ;  /* 0x000000021f0d7224 */ /* 0x000fe200078e0224 */
        /* <DEDUP_REMOVED lines=8> */
[----:B------:R-:W-:Y:S01]  /*0230*/  IMAD R5, R31, R2, -R2 ;  /* 0x000000021f057224 */ /* 0x000fe200078e0a02 */
[----:B------:R-:W-:Y:S01]  /*0240*/  IADD3 R27, PT, PT, R13, -0x1, RZ ;  /* 0xffffffff0d1b7810 */ /* 0x000fe20007ffe0ff */
[----:B------:R-:W1:Y:S03]  /*0250*/  LDCU UR6, c[0x0][0x3c0] ;  /* 0x00007800ff0677ac */ /* 0x000e660008000800 */
[----:B------:R-:W-:Y:S01]  /*0260*/  IADD3 R5, PT, PT, R36, R5, RZ ;  /* 0x0000000524057210 */ /* 0x000fe20007ffe0ff */
[-CC-:B------:R-:W-:Y:S01]  /*0270*/  IMAD R27, R27, R0.reuse, R15.reuse ;  /* 0x000000001b1b7224 */ /* 0x180fe200078e020f */
[----:B------:R-:W2:Y:S02]  /*0280*/  LDC.64 R16, c[0x0][0x388] ;  /* 0x0000e200ff107b82 */ /* 0x000ea40000000a00 */
[C---:B------:R-:W-:Y:S01]  /*0290*/  IADD3 R8, PT, PT, R5.reuse, -0x1, RZ ;  /* 0xffffffff05087810 */ /* 0x040fe20007ffe0ff */
[----:B------:R-:W-:-:S05]  /*02a0*/  IMAD R19, R5, R0, R15 ;  /* 0x0000000005137224 */ /* 0x000fca00078e020f */
[----:B------:R-:W3:Y:S01]  /*02b0*/  LDC.64 R10, c[0x0][0x390] ;  /* 0x0000e400ff0a7b82 */ /* 0x000ee20000000a00 */
[----:B------:R-:W-:Y:S02]  /*02c0*/  IMAD R21, R8, R0, R15 ;  /* 0x0000000008157224 */ /* 0x000fe400078e020f */
[----:B0-----:R-:W-:-:S04]  /*02d0*/  IMAD.WIDE R24, R4, 0x4, R6 ;  /* 0x0000000404187825 */ /* 0x001fc800078e0206 */
[--C-:B------:R-:W-:Y:S01]  /*02e0*/  IMAD.WIDE R28, R27, 0x4, R6.reuse ;  /* 0x000000041b1c7825 */ /* 0x100fe200078e0206 */
[----:B------:R-:W4:Y:S03]  /*02f0*/  LDG.E R5, desc[UR4][R24.64] ;  /* 0x0000000418057981 */ /* 0x000f26000c1e1900 */
[--C-:B------:R-:W-:Y:S01]  /*0300*/  IMAD.WIDE R22, R19, 0x4, R6.reuse ;  /* 0x0000000413167825 */ /* 0x100fe200078e0206 */
[----:B------:R0:W4:Y:S03]  /*0310*/  LDG.E R30, desc[UR4][R24.64+0x4] ;  /* 0x00000404181e7981 */ /* 0x000126000c1e1900 */
[----:B------:R-:W-:Y:S01]  /*0320*/  IMAD.WIDE R6, R21, 0x4, R6 ;  /* 0x0000000415067825 */ /* 0x000fe200078e0206 */
[----:B------:R-:W5:Y:S03]  /*0330*/  LDG.E R39, desc[UR4][R28.64] ;  /* 0x000000041c277981 */ /* 0x000f66000c1e1900 */
[--C-:B--2---:R-:W-:Y:S01]  /*0340*/  IMAD.WIDE R20, R4, 0x4, R16.reuse ;  /* 0x0000000404147825 */ /* 0x104fe200078e0210 */
[----:B------:R-:W-:Y:S01]  /*0350*/  IADD3 R38, PT, PT, R13, R2, RZ ;  /* 0x000000020d267210 */ /* 0x000fe20007ffe0ff */
[----:B------:R2:W5:Y:S02]  /*0360*/  LDG.E R37, desc[UR4][R28.64+0x4] ;  /* 0x000004041c257981 */ /* 0x000564000c1e1900 */
[----:B------:R-:W-:-:S02]  /*0370*/  IMAD.WIDE R16, R19, 0x4, R16 ;  /* 0x0000000413107825 */ /* 0x000fc400078e0210 */
[----:B------:R-:W5:Y:S02]  /*0380*/  LDG.E R35, desc[UR4][R22.64] ;  /* 0x0000000416237981 */ /* 0x000f64000c1e1900 */
[----:B---3--:R-:W-:Y:S02]  /*0390*/  IMAD.WIDE R18, R4, 0x4, R10 ;  /* 0x0000000404127825 */ /* 0x008fe400078e020a */
[----:B------:R3:W5:Y:S02]  /*03a0*/  LDG.E R34, desc[UR4][R22.64+0x4] ;  /* 0x0000040416227981 */ /* 0x000764000c1e1900 */
[----:B0-----:R-:W-:Y:S01]  /*03b0*/  IMAD.WIDE R24, R0, 0x4, R20 ;  /* 0x0000000400187825 */ /* 0x001fe200078e0214 */
[----:B--2---:R-:W-:Y:S01]  /*03c0*/  IADD3 R28, PT, PT, R38, -0x1, RZ ;  /* 0xffffffff261c7810 */ /* 0x004fe20007ffe0ff */
[----:B------:R-:W2:Y:S02]  /*03d0*/  LDG.E R32, desc[UR4][R18.64] ;  /* 0x0000000412207981 */ /* 0x000ea4000c1e1900 */
[----:B------:R-:W-:-:S02]  /*03e0*/  IMAD.WIDE R26, R27, 0x4, R10 ;  /* 0x000000041b1a7825 */ /* 0x000fc400078e020a */
[----:B------:R-:W2:Y:S02]  /*03f0*/  LDG.E R13, desc[UR4][R18.64+-0x4] ;  /* 0xfffffc04120d7981 */ /* 0x000ea4000c1e1900 */
[----:B---3--:R-:W-:Y:S02]  /*0400*/  IMAD R23, R38, R0, R15 ;  /* 0x0000000026177224 */ /* 0x008fe400078e020f */
[----:B------:R-:W3:Y:S04]  /*0410*/  LDG.E R33, desc[UR4][R20.64] ;  /* 0x0000000414217981 */ /* 0x000ee8000c1e1900 */
[----:B------:R-:W3:Y:S04]  /*0420*/  LDG.E R8, desc[UR4][R20.64+-0x4] ;  /* 0xfffffc0414087981 */ /* 0x000ee8000c1e1900 */
[----:B------:R-:W3:Y:S04]  /*0430*/  LDG.E R40, desc[UR4][R24.64] ;  /* 0x0000000418287981 */ /* 0x000ee8000c1e1900 */
[----:B------:R0:W3:Y:S01]  /*0440*/  LDG.E R41, desc[UR4][R24.64+-0x4] ;  /* 0xfffffc0418297981 */ /* 0x0000e2000c1e1900 */
[----:B------:R-:W-:-:S03]  /*0450*/  IMAD.WIDE R22, R23, 0x4, R10 ;  /* 0x0000000417167825 */ /* 0x000fc600078e020a */
[----:B------:R-:W3:Y:S04]  /*0460*/  LDG.E R38, desc[UR4][R26.64] ;  /* 0x000000041a267981 */ /* 0x000ee8000c1e1900 */
[----:B------:R-:W3:Y:S01]  /*0470*/  LDG.E R44, desc[UR4][R26.64+-0x4] ;  /* 0xfffffc041a2c7981 */ /* 0x000ee2000c1e1900 */
[----:B0-----:R-:W-:-:S03]  /*0480*/  IMAD R25, R28, R0, R15 ;  /* 0x000000001c197224 */ /* 0x001fc600078e020f */
[----:B------:R-:W3:Y:S01]  /*0490*/  LDG.E R45, desc[UR4][R22.64] ;  /* 0x00000004162d7981 */ /* 0x000ee2000c1e1900 */
[----:B------:R-:W-:-:S03]  /*04a0*/  IMAD.WIDE R10, R25, 0x4, R10 ;  /* 0x00000004190a7825 */ /* 0x000fc600078e020a */
[----:B------:R-:W3:Y:S04]  /*04b0*/  LDG.E R25, desc[UR4][R6.64] ;  /* 0x0000000406197981 */ /* 0x000ee8000c1e1900 */
[----:B------:R-:W3:Y:S01]  /*04c0*/  LDG.E R43, desc[UR4][R16.64] ;  /* 0x00000004102b7981 */ /* 0x000ee2000c1e1900 */
[----:B------:R-:W-:-:S03]  /*04d0*/  IMAD.WIDE R28, R0, 0x4, R16 ;  /* 0x00000004001c7825 */ /* 0x000fc600078e0210 */
[----:B------:R-:W3:Y:S04]  /*04e0*/  LDG.E R22, desc[UR4][R22.64+-0x4] ;  /* 0xfffffc0416167981 */ /* 0x000ee8000c1e1900 */
[----:B------:R-:W3:Y:S04]  /*04f0*/  LDG.E R6, desc[UR4][R6.64+0x4] ;  /* 0x0000040406067981 */ /* 0x000ee8000c1e1900 */
[----:B------:R0:W3:Y:S04]  /*0500*/  LDG.E R42, desc[UR4][R16.64+-0x4] ;  /* 0xfffffc04102a7981 */ /* 0x0000e8000c1e1900 */
[----:B------:R-:W3:Y:S04]  /*0510*/  LDG.E R26, desc[UR4][R10.64] ;  /* 0x000000040a1a7981 */ /* 0x000ee8000c1e1900 */
[----:B------:R-:W3:Y:S01]  /*0520*/  LDG.E R27, desc[UR4][R28.64] ;  /* 0x000000041c1b7981 */ /* 0x000ee2000c1e1900 */
[----:B0-----:R-:W0:Y:S03]  /*0530*/  LDC R17, c[0x3][0x14] ;  /* 0x00c00500ff117b82 */ /* 0x001e260000000800 */
[----:B------:R-:W3:Y:S04]  /*0540*/  LDG.E R24, desc[UR4][R28.64+-0x4] ;  /* 0xfffffc041c187981 */ /* 0x000ee8000c1e1900 */
[----:B------:R0:W3:Y:S01]  /*0550*/  LDG.E R10, desc[UR4][R10.64+-0x4] ;  /* 0xfffffc040a0a7981 */ /* 0x0000e2000c1e1900 */
[----:B------:R-:W-:Y:S01]  /*0560*/  I2FP.F32.U32 R36, R36 ;  /* 0x0000002400247245 */ /* 0x000fe20000201000 */
[----:B------:R-:W1:Y:S01]  /*0570*/  LDCU UR7, c[0x0][0x380] ;  /* 0x00007000ff0777ac */ /* 0x000e620008000800 */
[----:B------:R-:W-:-:S02]  /*0580*/  I2FP.F32.S32 R16, R3 ;  /* 0x0000000300107245 */ /* 0x000fc40000201400 */
[----:B------:R-:W1:Y:S01]  /*0590*/  LDC R3, c[0x0][0x384] ;  /* 0x0000e100ff037b82 */ /* 0x000e620000000800 */
[-C--:B0-----:R-:W-:Y:S02]  /*05a0*/  FMUL R11, R36, R17.reuse ;  /* 0x00000011240b7220 */ /* 0x081fe40000400000 */
[----:B------:R-:W-:Y:S01]  /*05b0*/  FMUL R16, R16, R17 ;  /* 0x0000001110107220 */ /* 0x000fe20000400000 */
[----:B----4-:R-:W-:-:S04]  /*05c0*/  FADD R30, R5, R30 ;  /* 0x0000001e051e7221 */ /* 0x010fc80000000000 */
[----:B-----5:R-:W-:-:S04]  /*05d0*/  FADD R30, R30, R39 ;  /* 0x000000271e1e7221 */ /* 0x020fc80000000000 */
[----:B------:R-:W-:-:S04]  /*05e0*/  FADD R30, R30, R37 ;  /* 0x000000251e1e7221 */ /* 0x000fc80000000000 */
[----:B------:R-:W-:-:S04]  /*05f0*/  FADD R35, R30, R35 ;  /* 0x000000231e237221 */ /* 0x000fc80000000000 */
[----:B------:R-:W-:Y:S01]  /*0600*/  FADD R34, R35, R34 ;  /* 0x0000002223227221 */ /* 0x000fe20000000000 */
[----:B--2---:R-:W-:Y:S01]  /*0610*/  FADD R13, R32, R13 ;  /* 0x0000000d200d7221 */ /* 0x004fe20000000000 */
[----:B---3--:R-:W-:-:S04]  /*0620*/  FADD R33, R33, R8 ;  /* 0x0000000821217221 */ /* 0x008fc80000000000 */
[----:B------:R-:W-:Y:S01]  /*0630*/  FADD R40, R33, R40 ;  /* 0x0000002821287221 */ /* 0x000fe20000000000 */
[----:B------:R-:W-:-:S03]  /*0640*/  FADD R13, R13, R38 ;  /* 0x000000260d0d7221 */ /* 0x000fc60000000000 */
[----:B------:R-:W-:Y:S01]  /*0650*/  FADD R40, R40, R41 ;  /* 0x0000002928287221 */ /* 0x000fe20000000000 */
[----:B------:R-:W-:-:S04]  /*0660*/  FADD R44, R13, R44 ;  /* 0x0000002c0d2c7221 */ /* 0x000fc80000000000 */
[----:B------:R-:W-:Y:S01]  /*0670*/  FADD R45, R44, R45 ;  /* 0x0000002d2c2d7221 */ /* 0x000fe20000000000 */
[----:B------:R-:W-:Y:S01]  /*0680*/  FADD R7, R34, R25 ;  /* 0x0000001922077221 */ /* 0x000fe20000000000 */
[----:B------:R-:W-:Y:S01]  /*0690*/  FADD R43, R40, R43 ;  /* 0x0000002b282b7221 */ /* 0x000fe20000000000 */
[----:B------:R-:W-:Y:S01]  /*06a0*/  I2FP.F32.S32 R32, R0 ;  /* 0x0000000000207245 */ /* 0x000fe20000201400 */
[----:B------:R-:W-:Y:S01]  /*06b0*/  FADD R45, R45, R22 ;  /* 0x000000162d2d7221 */ /* 0x000fe20000000000 */
[----:B------:R-:W-:Y:S01]  /*06c0*/  FADD R7, R7, R6 ;  /* 0x0000000607077221 */ /* 0x000fe20000000000 */
[----:B------:R-:W-:Y:S01]  /*06d0*/  I2FP.F32.U32 R6, R31 ;  /* 0x0000001f00067245 */ /* 0x000fe20000201000 */
[----:B------:R-:W-:-:S04]  /*06e0*/  FADD R42, R43, R42 ;  /* 0x0000002a2b2a7221 */ /* 0x000fc80000000000 */
[----:B------:R-:W-:Y:S01]  /*06f0*/  FMUL R0, R6, R17 ;  /* 0x0000001106007220 */ /* 0x000fe20000400000 */
[----:B------:R-:W-:Y:S01]  /*0700*/  IADD3 R6, PT, PT, R17, 0x1800000, RZ ;  /* 0x0180000011067810 */ /* 0x000fe20007ffe0ff */
[----:B------:R-:W-:Y:S01]  /*0710*/  FADD R45, R45, R26 ;  /* 0x0000001a2d2d7221 */ /* 0x000fe20000000000 */
[----:B------:R-:W-:Y:S02]  /*0720*/  FADD R27, R42, R27 ;  /* 0x0000001b2a1b7221 */ /* 0x000fe40000000000 */
[----:B------:R-:W-:Y:S01]  /*0730*/  LOP3.LUT R6, R6, 0x7f800000, RZ, 0xc0, !PT ;  /* 0x7f80000006067812 */ /* 0x000fe200078ec0ff */
[----:B------:R-:W-:Y:S01]  /*0740*/  FMUL R13, R17, 0.5 ;  /* 0x3f000000110d7820 */ /* 0x000fe20000400000 */
[----:B------:R-:W-:Y:S01]  /*0750*/  FADD R24, R27, R24 ;  /* 0x000000181b187221 */ /* 0x000fe20000000000 */
[----:B------:R-:W-:Y:S01]  /*0760*/  FADD R45, R45, R10 ;  /* 0x0000000a2d2d7221 */ /* 0x000fe20000000000 */
[----:B------:R-:W-:Y:S02]  /*0770*/  I2FP.F32.U32 R10, R15 ;  /* 0x0000000f000a7245 */ /* 0x000fe40000201000 */
[----:B------:R-:W-:Y:S01]  /*0780*/  ISETP.GT.U32.AND P0, PT, R6, 0x1ffffff, PT ;  /* 0x01ffffff0600780c */ /* 0x000fe20003f04070 */
[----:B------:R-:W-:Y:S01]  /*0790*/  FADD R23, R11, R13 ;  /* 0x0000000d0b177221 */ /* 0x000fe20000000000 */
[----:B------:R-:W-:Y:S01]  /*07a0*/  I2FP.F32.S32 R8, R2 ;  /* 0x0000000200087245 */ /* 0x000fe20000201400 */
[----:B------:R-:W-:Y:S01]  /*07b0*/  FMUL R24, R24, 0.125 ;  /* 0x3e00000018187820 */ /* 0x000fe20000400000 */
[-C--:B------:R-:W-:Y:S01]  /*07c0*/  FMUL R10, R10, R17.reuse ;  /* 0x000000110a0a7220 */ /* 0x080fe20000400000 */
[----:B------:R-:W-:Y:S01]  /*07d0*/  FADD R2, R13, R0 ;  /* 0x000000000d027221 */ /* 0x000fe20000000000 */
[----:B------:R-:W-:Y:S01]  /*07e0*/  FMUL R45, R45, 0.125 ;  /* 0x3e0000002d2d7820 */ /* 0x000fe20000400000 */
[----:B-1----:R-:W-:Y:S01]  /*07f0*/  FFMA R24, -R24, UR6, R23 ;  /* 0x0000000618187c23 */ /* 0x002fe20008000117 */
[-C--:B------:R-:W-:Y:S01]  /*0800*/  FMUL R32, R32, R17.reuse ;  /* 0x0000001120207220 */ /* 0x080fe20000400000 */
[----:B------:R-:W-:Y:S01]  /*0810*/  FFMA R5, -R5, UR6, R10 ;  /* 0x0000000605057c23 */ /* 0x000fe2000800010a */
[----:B------:R-:W-:Y:S01]  /*0820*/  FFMA R45, -R45, UR6, R2 ;  /* 0x000000062d2d7c23 */ /* 0x000fe20008000102 */
[----:B------:R-:W-:Y:S01]  /*0830*/  FMUL R33, R8, R17 ;  /* 0x0000001108217220 */ /* 0x000fe20000400000 */
[----:B------:R-:W-:-:S02]  /*0840*/  MOV R2, UR7 ;  /* 0x0000000700027c02 */ /* 0x000fc40008000f00 */
[----:B------:R-:W-:Y:S02]  /*0850*/  FMNMX R6, R5, R32, PT ;  /* 0x0000002005067209 */ /* 0x000fe40003800000 */
[----:B------:R-:W-:Y:S02]  /*0860*/  FMNMX R8, R24, R33, PT ;  /* 0x0000002118087209 */ /* 0x000fe40003800000 */
[----:B------:R-:W-:Y:S01]  /*0870*/  FMNMX R38, R45, R16, PT ;  /* 0x000000102d267209 */ /* 0x000fe20003800000 */
[----:B------:R-:W-:Y:S01]  /*0880*/  FMUL R15, R7, 0.125 ;  /* 0x3e000000070f7820 */ /* 0x000fe20000400000 */
[-C--:B------:R-:W-:Y:S02]  /*0890*/  FMNMX R6, R6, R17.reuse, !PT ;  /* 0x0000001106067209 */ /* 0x080fe40007800000 */
[-C--:B------:R-:W-:Y:S02]  /*08a0*/  FMNMX R8, R8, R17.reuse, !PT ;  /* 0x0000001108087209 */ /* 0x080fe40007800000 */
[----:B------:R-:W-:Y:S01]  /*08b0*/  FMNMX R38, R38, R17, !PT ;  /* 0x0000001126267209 */ /* 0x000fe20007800000 */
[----:B------:R-:W-:Y:S06]  /*08c0*/  @P0 BRA `(.L_x_12) ;  /* 0x00000000000c0947 */ /* 0x000fec0003800000 */
[----:B------:R-:W-:-:S07]  /*08d0*/  MOV R22, 0x8f0 ;  /* 0x000008f000167802 */ /* 0x000fce0000000f00 */
[----:B------:R-:W-:Y:S05]  /*08e0*/  CALL.REL.NOINC `($__internal_1_$__cuda_sm20_rcp_rn_f32_slowpath) ;  /* 0x00000010007c7944 */ /* 0x000fea0003c00000 */
[----:B------:R-:W-:Y:S05]  /*08f0*/  BRA `(.L_x_13) ;  /* 0x0000000000107947 */ /* 0x000fea0003800000 */
.L_x_12:
[----:B------:R-:W0:Y:S02]  /*0900*/  MUFU.RCP R22, R17 ;  /* 0x0000001100167308 */ /* 0x000e240000001000 */
[----:B0-----:R-:W-:-:S04]  /*0910*/  FFMA R5, R22, R17, -1 ;  /* 0xbf80000016057423 */ /* 0x001fc80000000011 */
[----:B------:R-:W-:-:S04]  /*0920*/  FADD.FTZ R5, -R5, -RZ ;  /* 0x800000ff05057221 */ /* 0x000fc80000010100 */
[----:B------:R-:W-:-:S07]  /*0930*/  FFMA R7, R22, R5, R22 ;  /* 0x0000000516077223 */ /* 0x000fce0000000016 */
.L_x_13:
[-C--:B------:R-:W-:Y:S01]  /*0940*/  FMUL R5, R6, R7.reuse ;  /* 0x0000000706057220 */ /* 0x080fe20000400000 */
[--C-:B------:R-:W-:Y:S01]  /*0950*/  FADD R39, R8, -R13.reuse ;  /* 0x8000000d08277221 */ /* 0x100fe20000000000 */
[----:B------:R-:W-:Y:S01]  /*0960*/  FADD R38, R38, -R13 ;  /* 0x8000000d26267221 */ /* 0x000fe20000000000 */
[----:B------:R-:W-:Y:S01]  /*0970*/  I2FP.F32.S32 R14, R14 ;  /* 0x0000000e000e7245 */ /* 0x000fe20000201400 */
[----:B------:R-:W0:Y:S01]  /*0980*/  LDCU UR7, c[0x0][0x3c8] ;  /* 0x00007900ff0777ac */ /* 0x000e220008000800 */
[-C--:B------:R-:W-:Y:S01]  /*0990*/  FMUL R22, R39, R7.reuse ;  /* 0x0000000727167220 */ /* 0x080fe20000400000 */
[----:B------:R-:W1:Y:S01]  /*09a0*/  FRND.FLOOR R5, R5 ;  /* 0x0000000500057307 */ /* 0x000e620000205000 */
[----:B------:R-:W-:Y:S01]  /*09b0*/  FMUL R24, R38, R7 ;  /* 0x0000000726187220 */ /* 0x000fe20000400000 */
[----:B------:R-:W-:Y:S01]  /*09c0*/  I2FP.F32.U32 R9, R9 ;  /* 0x0000000900097245 */ /* 0x000fe20000201000 */
[----:B------:R-:W2:Y:S01]  /*09d0*/  LDCU.64 UR8, c[0x0][0x3c0] ;  /* 0x00007800ff0877ac */ /* 0x000ea20008000a00 */
[----:B------:R-:W-:Y:S01]  /*09e0*/  I2FP.F32.U32 R12, R12 ;  /* 0x0000000c000c7245 */ /* 0x000fe20000201000 */
[----:B------:R-:W3:Y:S03]  /*09f0*/  LDCU UR6, c[0x3][0x14] ;  /* 0x00c00280ff0677ac */ /* 0x000ee60008000800 */
[----:B------:R-:W4:Y:S01]  /*0a00*/  FRND.FLOOR R22, R22 ;  /* 0x0000001600167307 */ /* 0x000f220000205000 */
[----:B-1----:R-:W-:-:S07]  /*0a10*/  FMNMX R37, R14, R5, PT ;  /* 0x000000050e257209 */ /* 0x002fce0003800000 */
[----:B------:R1:W5:Y:S01]  /*0a20*/  FRND.FLOOR R17, R24 ;  /* 0x0000001800117307 */ /* 0x0003620000205000 */
[----:B------:R-:W-:Y:S01]  /*0a30*/  FADD R23, R37, 1 ;  /* 0x3f80000025177421 */ /* 0x000fe20000000000 */
[----:B----4-:R-:W-:-:S06]  /*0a40*/  FMNMX R36, R9, R22, PT ;  /* 0x0000001609247209 */ /* 0x010fcc0003800000 */
[----:B------:R-:W-:Y:S01]  /*0a50*/  F2I.TRUNC.NTZ R41, R37 ;  /* 0x0000002500297305 */ /* 0x000fe2000020f100 */
[----:B------:R-:W-:Y:S02]  /*0a60*/  FMNMX R42, R14, R23, PT ;  /* 0x000000170e2a7209 */ /* 0x000fe40003800000 */
[----:B------:R-:W4:Y:S01]  /*0a70*/  LDC.64 R22, c[0x0][0x380] ;  /* 0x0000e000ff167b82 */ /* 0x000f220000000a00 */
[----:B-1----:R-:W-:Y:S01]  /*0a80*/  FADD R24, R36, 1 ;  /* 0x3f80000024187421 */ /* 0x002fe20000000000 */
[----:B-----5:R-:W-:-:S03]  /*0a90*/  FMNMX R17, R12, R17, PT ;  /* 0x000000110c117209 */ /* 0x020fc60003800000 */
[----:B------:R-:W-:Y:S01]  /*0aa0*/  F2I.TRUNC.NTZ R30, R36 ;  /* 0x00000024001e7305 */ /* 0x000fe2000020f100 */
[----:B------:R-:W-:Y:S01]  /*0ab0*/  FMNMX R44, R9, R24, PT ;  /* 0x00000018092c7209 */ /* 0x000fe20003800000 */
[----:B------:R-:W-:-:S06]  /*0ac0*/  FADD R25, R17, 1 ;  /* 0x3f80000011197421 */ /* 0x000fcc0000000000 */
[----:B------:R-:W0:Y:S01]  /*0ad0*/  F2I.TRUNC.NTZ R5, R17 ;  /* 0x0000001100057305 */ /* 0x000e22000020f100 */
[----:B------:R-:W-:-:S07]  /*0ae0*/  FMNMX R40, R12, R25, PT ;  /* 0x000000190c287209 */ /* 0x000fce0003800000 */
[----:B------:R-:W1:Y:S01]  /*0af0*/  F2I.TRUNC.NTZ R42, R42 ;  /* 0x0000002a002a7305 */ /* 0x000e62000020f100 */
[----:B0-----:R-:W-:-:S07]  /*0b00*/  IMAD R24, R5, UR7, R30 ;  /* 0x0000000705187c24 */ /* 0x001fce000f8e021e */
[----:B------:R-:W0:Y:S01]  /*0b10*/  F2I.TRUNC.NTZ R44, R44 ;  /* 0x0000002c002c7305 */ /* 0x000e22000020f100 */
[C---:B--2---:R-:W-:Y:S02]  /*0b20*/  IMAD R25, R24.reuse, UR9, R41 ;  /* 0x0000000918197c24 */ /* 0x044fe4000f8e0229 */
[----:B-1----:R-:W-:-:S05]  /*0b30*/  IMAD R29, R24, UR9, R42 ;  /* 0x00000009181d7c24 */ /* 0x002fca000f8e022a */
[----:B------:R-:W1:Y:S01]  /*0b40*/  F2I.TRUNC.NTZ R40, R40 ;  /* 0x0000002800287305 */ /* 0x000e62000020f100 */
[----:B----4-:R-:W-:-:S04]  /*0b50*/  IMAD.WIDE R24, R25, 0x4, R22 ;  /* 0x0000000419187825 */ /* 0x010fc800078e0216 */
[----:B------:R-:W-:Y:S01]  /*0b60*/  IMAD.WIDE R28, R29, 0x4, R22 ;  /* 0x000000041d1c7825 */ /* 0x000fe200078e0216 */
[----:B------:R1:W2:Y:S03]  /*0b70*/  LDG.E R45, desc[UR4][R24.64] ;  /* 0x00000004182d7981 */ /* 0x0002a6000c1e1900 */
[----:B0-----:R-:W-:Y:S01]  /*0b80*/  IMAD R26, R5, UR7, R44 ;  /* 0x00000007051a7c24 */ /* 0x001fe2000f8e022c */
[----:B------:R0:W4:Y:S03]  /*0b90*/  LDG.E R43, desc[UR4][R28.64] ;  /* 0x000000041c2b7981 */ /* 0x000126000c1e1900 */
[C---:B------:R-:W-:Y:S02]  /*0ba0*/  IMAD R27, R26.reuse, UR9, R41 ;  /* 0x000000091a1b7c24 */ /* 0x040fe4000f8e0229 */
[----:B------:R-:W-:-:S02]  /*0bb0*/  IMAD R31, R26, UR9, R42 ;  /* 0x000000091a1f7c24 */ /* 0x000fc4000f8e022a */
[----:B------:R-:W-:-:S04]  /*0bc0*/  IMAD.WIDE R26, R27, 0x4, R22 ;  /* 0x000000041b1a7825 */ /* 0x000fc800078e0216 */
[----:B-1----:R-:W-:Y:S02]  /*0bd0*/  IMAD R24, R40, UR7, R30 ;  /* 0x0000000728187c24 */ /* 0x002fe4000f8e021e */
[----:B------:R-:W-:Y:S01]  /*0be0*/  IMAD.WIDE R30, R31, 0x4, R22 ;  /* 0x000000041f1e7825 */ /* 0x000fe200078e0216 */
[----:B------:R1:W5:Y:S03]  /*0bf0*/  LDG.E R26, desc[UR4][R26.64] ;  /* 0x000000041a1a7981 */ /* 0x000366000c1e1900 */
[C---:B------:R-:W-:Y:S02]  /*0c00*/  IMAD R35, R24.reuse, UR9, R41 ;  /* 0x0000000918237c24 */ /* 0x040fe4000f8e0229 */
[----:B0-----:R-:W-:Y:S01]  /*0c10*/  IMAD R29, R24, UR9, R42 ;  /* 0x00000009181d7c24 */ /* 0x001fe2000f8e022a */
[----:B------:R-:W5:Y:S01]  /*0c20*/  LDG.E R30, desc[UR4][R30.64] ;  /* 0x000000041e1e7981 */ /* 0x000f62000c1e1900 */
[----:B------:R-:W-:-:S04]  /*0c30*/  IMAD.WIDE R34, R35, 0x4, R22 ;  /* 0x0000000423227825 */ /* 0x000fc800078e0216 */
[----:B------:R-:W-:Y:S02]  /*0c40*/  IMAD R44, R40, UR7, R44 ;  /* 0x00000007282c7c24 */ /* 0x000fe4000f8e022c */
[----:B------:R-:W-:Y:S01]  /*0c50*/  IMAD.WIDE R28, R29, 0x4, R22 ;  /* 0x000000041d1c7825 */ /* 0x000fe200078e0216 */
[----:B------:R-:W5:Y:S03]  /*0c60*/  LDG.E R34, desc[UR4][R34.64] ;  /* 0x0000000422227981 */ /* 0x000f66000c1e1900 */
[C---:B------:R-:W-:Y:S02]  /*0c70*/  IMAD R25, R44.reuse, UR9, R41 ;  /* 0x000000092c197c24 */ /* 0x040fe4000f8e0229 */
[----:B------:R-:W-:Y:S01]  /*0c80*/  IMAD R41, R44, UR9, R42 ;  /* 0x000000092c297c24 */ /* 0x000fe2000f8e022a */
[----:B------:R0:W5:Y:S01]  /*0c90*/  LDG.E R28, desc[UR4][R28.64] ;  /* 0x000000041c1c7981 */ /* 0x000162000c1e1900 */
[----:B------:R-:W-:-:S04]  /*0ca0*/  IMAD.WIDE R24, R25, 0x4, R22 ;  /* 0x0000000419187825 */ /* 0x000fc800078e0216 */
[----:B------:R-:W-:Y:S02]  /*0cb0*/  IMAD.WIDE R22, R41, 0x4, R22 ;  /* 0x0000000429167825 */ /* 0x000fe400078e0216 */
[----:B------:R0:W5:Y:S04]  /*0cc0*/  LDG.E R24, desc[UR4][R24.64] ;  /* 0x0000000418187981 */ /* 0x000168000c1e1900 */
[----:B------:R0:W5:Y:S01]  /*0cd0*/  LDG.E R31, desc[UR4][R22.64] ;  /* 0x00000004161f7981 */ /* 0x000162000c1e1900 */
[----:B---3--:R-:W-:Y:S01]  /*0ce0*/  FFMA R36, -R36, UR6, R39 ;  /* 0x0000000624247c23 */ /* 0x008fe20008000127 */
[----:B------:R-:W-:-:S03]  /*0cf0*/  FFMA R38, -R17, UR6, R38 ;  /* 0x0000000611267c23 */ /* 0x000fc60008000126 */
[-C--:B-1----:R-:W-:Y:S01]  /*0d00*/  FMUL R27, R36, R7.reuse ;  /* 0x00000007241b7220 */ /* 0x082fe20000400000 */
[-C--:B------:R-:W-:Y:S01]  /*0d10*/  FMUL R17, R38, R7.reuse ;  /* 0x0000000726117220 */ /* 0x080fe20000400000 */
[----:B------:R-:W-:Y:S02]  /*0d20*/  FFMA R36, -R37, UR6, R6 ;  /* 0x0000000625247c23 */ /* 0x000fe40008000106 */
[----:B0-----:R-:W-:Y:S01]  /*0d30*/  FADD R29, -R27, 1 ;  /* 0x3f8000001b1d7421 */ /* 0x001fe20000000100 */
[----:B------:R-:W-:Y:S01]  /*0d40*/  FADD R6, -R17, 1 ;  /* 0x3f80000011067421 */ /* 0x000fe20000000100 */
[----:B------:R-:W-:-:S03]  /*0d50*/  FMUL R35, R36, R7 ;  /* 0x0000000724237220 */ /* 0x000fc60000400000 */
[----:B------:R-:W-:Y:S01]  /*0d60*/  FMUL R36, R29, R6 ;  /* 0x000000061d247220 */ /* 0x000fe20000400000 */
[----:B------:R-:W-:-:S03]  /*0d70*/  FADD R25, -R35, 1 ;  /* 0x3f80000023197421 */ /* 0x000fc60000000100 */
[-C--:B------:R-:W-:Y:S01]  /*0d80*/  FMUL R22, R35, R36.reuse ;  /* 0x0000002423167220 */ /* 0x080fe20000400000 */
[----:B------:R-:W-:Y:S01]  /*0d90*/  FMUL R36, R25, R36 ;  /* 0x0000002419247220 */ /* 0x000fe20000400000 */
[----:B------:R-:W-:Y:S02]  /*0da0*/  FMUL R38, R27, R6 ;  /* 0x000000061b267220 */ /* 0x000fe40000400000 */
[----:B----4-:R-:W-:Y:S02]  /*0db0*/  FMUL R43, R22, R43 ;  /* 0x0000002b162b7220 */ /* 0x010fe40000400000 */
[----:B------:R-:W0:Y:S02]  /*0dc0*/  LDC.64 R22, c[0x0][0x398] ;  /* 0x0000e600ff167b82 */ /* 0x000e240000000a00 */
[----:B--2---:R-:W-:Y:S01]  /*0dd0*/  FFMA R43, R36, R45, R43 ;  /* 0x0000002d242b7223 */ /* 0x004fe2000000002b */
[-C--:B------:R-:W-:Y:S01]  /*0de0*/  FMUL R36, R25, R38.reuse ;  /* 0x0000002619247220 */ /* 0x080fe20000400000 */
[----:B------:R-:W-:-:S03]  /*0df0*/  FMUL R38, R35, R38 ;  /* 0x0000002623267220 */ /* 0x000fc60000400000 */
[----:B-----5:R-:W-:Y:S01]  /*0e00*/  FFMA R43, R36, R26, R43 ;  /* 0x0000001a242b7223 */ /* 0x020fe2000000002b */
[----:B------:R-:W-:-:S03]  /*0e10*/  FMUL R26, R17, R29 ;  /* 0x0000001d111a7220 */ /* 0x000fc60000400000 */
[----:B------:R-:W-:Y:S01]  /*0e20*/  FFMA R43, R38, R30, R43 ;  /* 0x0000001e262b7223 */ /* 0x000fe2000000002b */
[-C--:B------:R-:W-:Y:S01]  /*0e30*/  FMUL R30, R25, R26.reuse ;  /* 0x0000001a191e7220 */ /* 0x080fe20000400000 */
[----:B------:R-:W-:-:S03]  /*0e40*/  FMUL R26, R35, R26 ;  /* 0x0000001a231a7220 */ /* 0x000fc60000400000 */
[----:B------:R-:W-:Y:S01]  /*0e50*/  FFMA R43, R30, R34, R43 ;  /* 0x000000221e2b7223 */ /* 0x000fe2000000002b */
[----:B------:R-:W-:-:S03]  /*0e60*/  FMUL R30, R27, R17 ;  /* 0x000000111b1e7220 */ /* 0x000fc60000400000 */
[----:B------:R-:W-:Y:S01]  /*0e70*/  FFMA R43, R26, R28, R43 ;  /* 0x0000001c1a2b7223 */ /* 0x000fe2000000002b */
[-C--:B------:R-:W-:Y:S01]  /*0e80*/  FMUL R26, R25, R30.reuse ;  /* 0x0000001e191a7220 */ /* 0x080fe20000400000 */
[----:B------:R-:W-:-:S03]  /*0e90*/  FMUL R35, R35, R30 ;  /* 0x0000001e23237220 */ /* 0x000fc60000400000 */
[----:B------:R-:W-:Y:S01]  /*0ea0*/  FFMA R24, R26, R24, R43 ;  /* 0x000000181a187223 */ /* 0x000fe2000000002b */
[----:B0-----:R-:W-:Y:S02]  /*0eb0*/  IMAD.WIDE R26, R4, 0x4, R22 ;  /* 0x00000004041a7825 */ /* 0x001fe400078e0216 */
[----:B------:R-:W0:Y:S02]  /*0ec0*/  LDC.64 R22, c[0x3][RZ] ;  /* 0x00c00000ff167b82 */ /* 0x000e240000000a00 */
[----:B------:R-:W-:-:S05]  /*0ed0*/  FFMA R31, R35, R31, R24 ;  /* 0x0000001f231f7223 */ /* 0x000fca0000000018 */
[----:B------:R1:W-:Y:S04]  /*0ee0*/  STG.E desc[UR4][R26.64], R31 ;  /* 0x0000001f1a007986 */ /* 0x0003e8000c101904 */
[----:B------:R-:W2:Y:S01]  /*0ef0*/  LDG.E R20, desc[UR4][R20.64] ;  /* 0x0000000414147981 */ /* 0x000ea2000c1e1900 */
[----:B------:R-:W-:-:S04]  /*0f00*/  FADD R10, R10, R13 ;  /* 0x0000000d0a0a7221 */ /* 0x000fc80000000000 */
[----:B------:R-:W-:Y:S01]  /*0f10*/  FFMA R15, -R15, UR8, R10 ;  /* 0x000000080f0f7c23 */ /* 0x000fe2000800010a */
[----:B-1----:R-:W1:Y:S04]  /*0f20*/  LDC.64 R26, c[0x0][0x388] ;  /* 0x0000e200ff1a7b82 */ /* 0x002e680000000a00 */
[----:B------:R-:W-:Y:S02]  /*0f30*/  FMNMX R10, R32, R15, PT ;  /* 0x0000000f200a7209 */ /* 0x000fe40003800000 */
[----:B0-----:R-:W-:Y:S02]  /*0f40*/  ISETP.NE.AND P0, PT, R23, R22, PT ;  /* 0x000000161700720c */ /* 0x001fe40003f05270 */
[----:B------:R-:W-:Y:S02]  /*0f50*/  FMNMX R10, R10, UR6, !PT ;  /* 0x000000060a0a7c09 */ /* 0x000fe4000f800000 */
[----:B------:R-:W-:-:S05]  /*0f60*/  FSEL R15, R13, RZ, P0 ;  /* 0x000000ff0d0f7208 */ /* 0x000fca0000000000 */
[----:B------:R-:W-:-:S04]  /*0f70*/  FADD R24, R10, -R15 ;  /* 0x8000000f0a187221 */ /* 0x000fc80000000000 */
[----:B------:R-:W-:-:S06]  /*0f80*/  FMUL R25, R24, R7 ;  /* 0x0000000718197220 */ /* 0x000fcc0000400000 */
[----:B------:R-:W0:Y:S01]  /*0f90*/  FRND.FLOOR R25, R25 ;  /* 0x0000001900197307 */ /* 0x000e220000205000 */
[----:B--2---:R-:W-:Y:S01]  /*0fa0*/  FFMA R28, -R20, UR8, R11 ;  /* 0x00000008141c7c23 */ /* 0x004fe2000800010b */
[----:B------:R-:W-:Y:S01]  /*0fb0*/  FSEL R11, R13, RZ, !P0 ;  /* 0x000000ff0d0b7208 */ /* 0x000fe20004000000 */
[----:B------:R-:W1:Y:S03]  /*0fc0*/  LDC.64 R20, c[0x0][0x380] ;  /* 0x0000e000ff147b82 */ /* 0x000e660000000a00 */
[----:B------:R-:W-:-:S04]  /*0fd0*/  FMNMX R28, R33, R28, PT ;  /* 0x0000001c211c7209 */ /* 0x000fc80003800000 */
[----:B------:R-:W-:-:S05]  /*0fe0*/  FMNMX R28, R28, UR6, !PT ;  /* 0x000000061c1c7c09 */ /* 0x000fca000f800000 */
[----:B------:R-:W-:-:S04]  /*0ff0*/  FADD R36, R28, -R11 ;  /* 0x8000000b1c247221 */ /* 0x000fc80000000000 */
[----:B------:R-:W-:-:S06]  /*1000*/  FMUL R28, R36, R7 ;  /* 0x00000007241c7220 */ /* 0x000fcc0000400000 */
[----:B------:R-:W2:Y:S01]  /*1010*/  FRND.FLOOR R28, R28 ;  /* 0x0000001c001c7307 */ /* 0x000ea20000205000 */
[----:B0-----:R-:W-:-:S05]  /*1020*/  FMNMX R11, R14, R25, PT ;  /* 0x000000190e0b7209 */ /* 0x001fca0003800000 */
[----:B------:R-:W-:-:S05]  /*1030*/  FADD R29, R11, 1 ;  /* 0x3f8000000b1d7421 */ /* 0x000fca0000000000 */
[----:B------:R-:W-:Y:S02]  /*1040*/  FMNMX R25, R14, R29, PT ;  /* 0x0000001d0e197209 */ /* 0x000fe40003800000 */
[----:B--2---:R-:W-:-:S04]  /*1050*/  FMNMX R15, R9, R28, PT ;  /* 0x0000001c090f7209 */ /* 0x004fc80003800000 */
[----:B------:R-:W0:Y:S01]  /*1060*/  F2I.TRUNC.NTZ R34, R15 ;  /* 0x0000000f00227305 */ /* 0x000e22000020f100 */
[----:B------:R-:W-:-:S05]  /*1070*/  FADD R30, R15, 1 ;  /* 0x3f8000000f1e7421 */ /* 0x000fca0000000000 */
[----:B------:R-:W-:Y:S02]  /*1080*/  FMNMX R38, R9, R30, PT ;  /* 0x0000001e09267209 */ /* 0x000fe40003800000 */
[----:B------:R-:W2:Y:S08]  /*1090*/  F2I.TRUNC.NTZ R25, R25 ;  /* 0x0000001900197305 */ /* 0x000eb0000020f100 */
[----:B------:R-:W3:Y:S01]  /*10a0*/  F2I.TRUNC.NTZ R37, R11 ;  /* 0x0000000b00257305 */ /* 0x000ee2000020f100 */
[----:B0-----:R-:W-:-:S07]  /*10b0*/  IMAD R28, R5, UR7, R34 ;  /* 0x00000007051c7c24 */ /* 0x001fce000f8e0222 */
[----:B------:R-:W0:Y:S01]  /*10c0*/  F2I.TRUNC.NTZ R38, R38 ;  /* 0x0000002600267305 */ /* 0x000e22000020f100 */
[----:B-1----:R-:W-:Y:S01]  /*10d0*/  SEL R20, R20, R26, !P0 ;  /* 0x0000001a14147207 */ /* 0x002fe20004000000 */
[C---:B--2---:R-:W-:Y:S01]  /*10e0*/  IMAD R29, R28.reuse, UR9, R25 ;  /* 0x000000091c1d7c24 */ /* 0x044fe2000f8e0219 */
[----:B------:R-:W-:Y:S01]  /*10f0*/  SEL R21, R21, R27, !P0 ;  /* 0x0000001b15157207 */ /* 0x000fe20004000000 */
[----:B---3--:R-:W-:Y:S02]  /*1100*/  IMAD R31, R28, UR9, R37 ;  /* 0x000000091c1f7c24 */ /* 0x008fe4000f8e0225 */
[----:B------:R-:W-:-:S04]  /*1110*/  IMAD.WIDE R28, R29, 0x4, R20 ;  /* 0x000000041d1c7825 */ /* 0x000fc800078e0214 */
[----:B0-----:R-:W-:Y:S02]  /*1120*/  IMAD R32, R5, UR7, R38 ;  /* 0x0000000705207c24 */ /* 0x001fe4000f8e0226 */
[----:B------:R-:W-:Y:S01]  /*1130*/  IMAD.WIDE R30, R31, 0x4, R20 ;  /* 0x000000041f1e7825 */ /* 0x000fe200078e0214 */
[----:B------:R0:W2:Y:S03]  /*1140*/  LDG.E R5, desc[UR4][R28.64] ;  /* 0x000000041c057981 */ /* 0x0000a6000c1e1900 */
[C---:B------:R-:W-:Y:S01]  /*1150*/  IMAD R33, R32.reuse, UR9, R37 ;  /* 0x0000000920217c24 */ /* 0x040fe2000f8e0225 */
[----:B------:R1:W3:Y:S01]  /*1160*/  LDG.E R39, desc[UR4][R30.64] ;  /* 0x000000041e277981 */ /* 0x0002e2000c1e1900 */
[----:B------:R-:W-:Y:S02]  /*1170*/  IMAD R35, R32, UR9, R25 ;  /* 0x0000000920237c24 */ /* 0x000fe4000f8e0219 */
[----:B------:R-:W-:-:S04]  /*1180*/  IMAD.WIDE R32, R33, 0x4, R20 ;  /* 0x0000000421207825 */ /* 0x000fc800078e0214 */
[----:B------:R-:W-:Y:S01]  /*1190*/  IMAD R42, R40, UR7, R34 ;  /* 0x00000007282a7c24 */ /* 0x000fe2000f8e0222 */
[----:B------:R4:W5:Y:S01]  /*11a0*/  LDG.E R41, desc[UR4][R32.64] ;  /* 0x0000000420297981 */ /* 0x000962000c1e1900 */
[----:B------:R-:W-:-:S04]  /*11b0*/  IMAD.WIDE R34, R35, 0x4, R20 ;  /* 0x0000000423227825 */ /* 0x000fc800078e0214 */
[C---:B------:R-:W-:Y:S02]  /*11c0*/  IMAD R43, R42.reuse, UR9, R37 ;  /* 0x000000092a2b7c24 */ /* 0x040fe4000f8e0225 */
[----:B------:R-:W5:Y:S01]  /*11d0*/  LDG.E R34, desc[UR4][R34.64] ;  /* 0x0000000422227981 */ /* 0x000f62000c1e1900 */
[----:B------:R-:W-:Y:S02]  /*11e0*/  IMAD R45, R42, UR9, R25 ;  /* 0x000000092a2d7c24 */ /* 0x000fe4000f8e0219 */
[----:B0-----:R-:W-:-:S04]  /*11f0*/  IMAD.WIDE R28, R43, 0x4, R20 ;  /* 0x000000042b1c7825 */ /* 0x001fc800078e0214 */
[----:B------:R-:W-:Y:S02]  /*1200*/  IMAD R38, R40, UR7, R38 ;  /* 0x0000000728267c24 */ /* 0x000fe4000f8e0226 */
[----:B-1----:R-:W-:Y:S01]  /*1210*/  IMAD.WIDE R30, R45, 0x4, R20 ;  /* 0x000000042d1e7825 */ /* 0x002fe200078e0214 */
[----:B------:R0:W5:Y:S03]  /*1220*/  LDG.E R28, desc[UR4][R28.64] ;  /* 0x000000041c1c7981 */ /* 0x000166000c1e1900 */
[C---:B------:R-:W-:Y:S02]  /*1230*/  IMAD R37, R38.reuse, UR9, R37 ;  /* 0x0000000926257c24 */ /* 0x040fe4000f8e0225 */
[----:B------:R-:W-:Y:S01]  /*1240*/  IMAD R25, R38, UR9, R25 ;  /* 0x0000000926197c24 */ /* 0x000fe2000f8e0219 */
[----:B------:R-:W5:Y:S01]  /*1250*/  LDG.E R30, desc[UR4][R30.64] ;  /* 0x000000041e1e7981 */ /* 0x000f62000c1e1900 */
[----:B----4-:R-:W-:-:S04]  /*1260*/  IMAD.WIDE R32, R37, 0x4, R20 ;  /* 0x0000000425207825 */ /* 0x010fc800078e0214 */
[----:B------:R-:W-:Y:S02]  /*1270*/  IMAD.WIDE R20, R25, 0x4, R20 ;  /* 0x0000000419147825 */ /* 0x000fe400078e0214 */
[----:B------:R-:W4:Y:S04]  /*1280*/  LDG.E R32, desc[UR4][R32.64] ;  /* 0x0000000420207981 */ /* 0x000f28000c1e1900 */
[----:B------:R1:W4:Y:S01]  /*1290*/  LDG.E R25, desc[UR4][R20.64] ;  /* 0x0000000414197981 */ /* 0x000322000c1e1900 */
[----:B------:R-:W-:-:S04]  /*12a0*/  FFMA R36, -R15, UR6, R36 ;  /* 0x000000060f247c23 */ /* 0x000fc80008000124 */
[----:B------:R-:W-:Y:S01]  /*12b0*/  FMUL R15, R36, R7 ;  /* 0x00000007240f7220 */ /* 0x000fe20000400000 */
[----:B------:R-:W-:-:S03]  /*12c0*/  FFMA R24, -R11, UR6, R24 ;  /* 0x000000060b187c23 */ /* 0x000fc60008000118 */
[----:B0-----:R-:W-:Y:S01]  /*12d0*/  FADD R29, -R15, 1 ;  /* 0x3f8000000f1d7421 */ /* 0x001fe20000000100 */
[----:B------:R-:W-:Y:S01]  /*12e0*/  FMUL R24, R24, R7 ;  /* 0x0000000718187220 */ /* 0x000fe20000400000 */
[----:B-1----:R-:W0:Y:S02]  /*12f0*/  LDC.64 R20, c[0x0][0x3a0] ;  /* 0x0000e800ff147b82 */ /* 0x002e240000000a00 */
[----:B------:R-:W-:Y:S01]  /*1300*/  FMUL R35, R6, R29 ;  /* 0x0000001d06237220 */ /* 0x000fe20000400000 */
[----:B------:R-:W-:-:S03]  /*1310*/  FADD R11, -R24, 1 ;  /* 0x3f800000180b7421 */ /* 0x000fc60000000100 */
[----:B------:R-:W-:Y:S01]  /*1320*/  FMUL R36, R24, R35 ;  /* 0x0000002318247220 */ /* 0x000fe20000400000 */
[----:B------:R-:W-:Y:S01]  /*1330*/  FMUL R6, R6, R15 ;  /* 0x0000000f06067220 */ /* 0x000fe20000400000 */
[C---:B------:R-:W-:Y:S01]  /*1340*/  FMUL R29, R17.reuse, R29 ;  /* 0x0000001d111d7220 */ /* 0x040fe20000400000 */
[----:B------:R-:W-:Y:S01]  /*1350*/  FMUL R15, R17, R15 ;  /* 0x0000000f110f7220 */ /* 0x000fe20000400000 */
[----:B0-----:R-:W-:-:S04]  /*1360*/  IMAD.WIDE R20, R4, 0x4, R20 ;  /* 0x0000000404147825 */ /* 0x001fc800078e0214 */
[----:B--2---:R-:W-:Y:S01]  /*1370*/  FMUL R5, R36, R5 ;  /* 0x0000000524057220 */ /* 0x004fe20000400000 */
[----:B------:R-:W-:-:S04]  /*1380*/  FMUL R36, R11, R35 ;  /* 0x000000230b247220 */ /* 0x000fc80000400000 */
[----:B---3--:R-:W-:Y:S01]  /*1390*/  FFMA R36, R36, R39, R5 ;  /* 0x0000002724247223 */ /* 0x008fe20000000005 */
[-C--:B------:R-:W-:Y:S01]  /*13a0*/  FMUL R5, R11, R6.reuse ;  /* 0x000000060b057220 */ /* 0x080fe20000400000 */
[----:B------:R-:W-:-:S03]  /*13b0*/  FMUL R6, R24, R6 ;  /* 0x0000000618067220 */ /* 0x000fc60000400000 */
[----:B-----5:R-:W-:-:S04]  /*13c0*/  FFMA R5, R5, R41, R36 ;  /* 0x0000002905057223 */ /* 0x020fc80000000024 */
[----:B------:R-:W-:Y:S01]  /*13d0*/  FFMA R5, R6, R34, R5 ;  /* 0x0000002206057223 */ /* 0x000fe20000000005 */
[----:B------:R-:W-:-:S04]  /*13e0*/  FMUL R6, R11, R29 ;  /* 0x0000001d0b067220 */ /* 0x000fc80000400000 */
[----:B------:R-:W-:Y:S01]  /*13f0*/  FFMA R5, R6, R28, R5 ;  /* 0x0000001c06057223 */ /* 0x000fe20000000005 */
[----:B------:R-:W-:-:S04]  /*1400*/  FMUL R6, R24, R29 ;  /* 0x0000001d18067220 */ /* 0x000fc80000400000 */
[----:B------:R-:W-:Y:S01]  /*1410*/  FFMA R5, R6, R30, R5 ;  /* 0x0000001e06057223 */ /* 0x000fe20000000005 */
[-C--:B------:R-:W-:Y:S01]  /*1420*/  FMUL R6, R11, R15.reuse ;  /* 0x0000000f0b067220 */ /* 0x080fe20000400000 */
[----:B------:R-:W-:Y:S02]  /*1430*/  FMUL R15, R24, R15 ;  /* 0x0000000f180f7220 */ /* 0x000fe40000400000 */
[----:B------:R-:W0:Y:S01]  /*1440*/  LDC R24, c[0x3][0x8] ;  /* 0x00c00200ff187b82 */ /* 0x000e220000000800 */
[----:B----4-:R-:W-:-:S04]  /*1450*/  FFMA R6, R6, R32, R5 ;  /* 0x0000002006067223 */ /* 0x010fc80000000005 */
[----:B------:R-:W-:-:S05]  /*1460*/  FFMA R15, R15, R25, R6 ;  /* 0x000000190f0f7223 */ /* 0x000fca0000000006 */
[----:B------:R1:W-:Y:S04]  /*1470*/  STG.E desc[UR4][R20.64], R15 ;  /* 0x0000000f14007986 */ /* 0x0003e8000c101904 */
[----:B------:R-:W2:Y:S01]  /*1480*/  LDG.E R19, desc[UR4][R18.64] ;  /* 0x0000000412137981 */ /* 0x000ea2000c1e1900 */
[----:B0-----:R-:W-:Y:S01]  /*1490*/  ISETP.NE.AND P0, PT, R24, R22, PT ;  /* 0x000000161800720c */ /* 0x001fe20003f05270 */
[----:B------:R-:W-:Y:S01]  /*14a0*/  HFMA2 R5, -RZ, RZ, 0, 0 ;  /* 0x00000000ff057431 */ /* 0x000fe200000001ff */
[----:B------:R-:W-:-:S11]  /*14b0*/  MOV R6, R13 ;  /* 0x0000000d00067202 */ /* 0x000fd60000000f00 */
[----:B------:R-:W-:Y:S02]  /*14c0*/  @P0 ISETP.NE.AND P1, PT, R24, R23, PT ;  /* 0x000000171800020c */ /* 0x000fe40003f25270 */
[----:B------:R-:W-:Y:S02]  /*14d0*/  @P0 MOV R5, R13 ;  /* 0x0000000d00050202 */ /* 0x000fe40000000f00 */
[C---:B------:R-:W-:Y:S02]  /*14e0*/  @P0 FSEL R11, R13.reuse, RZ, P1 ;  /* 0x000000ff0d0b0208 */ /* 0x040fe40000800000 */
[----:B------:R-:W-:Y:S01]  /*14f0*/  @P0 FSEL R6, R13, RZ, !P1 ;  /* 0x000000ff0d060208 */ /* 0x000fe20004800000 */
[----:B------:R-:W-:Y:S01]  /*1500*/  FADD R10, R10, -R5 ;  /* 0x800000050a0a7221 */ /* 0x000fe20000000000 */
[----:B------:R-:W-:-:S03]  /*1510*/  @P0 MOV R13, R11 ;  /* 0x0000000b000d0202 */ /* 0x000fc60000000f00 */
[-C--:B------:R-:W-:Y:S02]  /*1520*/  FMUL R11, R10, R7.reuse ;  /* 0x000000070a0b7220 */ /* 0x080fe40000400000 */
[----:B------:R-:W-:Y:S02]  /*1530*/  FADD R8, R8, -R13 ;  /* 0x8000000d08087221 */ /* 0x000fe40000000000 */
[----:B------:R-:W0:Y:S02]  /*1540*/  FRND.FLOOR R5, R11 ;  /* 0x0000000b00057307 */ /* 0x000e240000205000 */
[----:B-1----:R-:W-:Y:S01]  /*1550*/  FMUL R15, R8, R7 ;  /* 0x00000007080f7220 */ /* 0x002fe20000400000 */
[----:B------:R-:W-:Y:S02]  /*1560*/  ISETP.NE.AND P1, PT, R24, R23, P0 ;  /* 0x000000171800720c */ /* 0x000fe40000725270 */
[----:B0-----:R-:W-:-:S11]  /*1570*/  FMNMX R5, R14, R5, PT ;  /* 0x000000050e057209 */ /* 0x001fd60003800000 */
[----:B------:R-:W0:Y:S08]  /*1580*/  @P1 LDC R26, c[0x0][0x390] ;  /* 0x0000e400ff1a1b82 */ /* 0x000e300000000800 */
[----:B------:R-:W1:Y:S01]  /*1590*/  @P1 LDC R27, c[0x0][0x394] ;  /* 0x0000e500ff1b1b82 */ /* 0x000e620000000800 */
[----:B0-----:R-:W-:Y:S02]  /*15a0*/  @P0 MOV R2, R26 ;  /* 0x0000001a00020202 */ /* 0x001fe40000000f00 */
[----:B-1----:R-:W-:Y:S01]  /*15b0*/  @P0 MOV R3, R27 ;  /* 0x0000001b00030202 */ /* 0x002fe20000000f00 */
[----:B--2---:R-:W-:-:S05]  /*15c0*/  FFMA R19, -R19, UR8, R0 ;  /* 0x0000000813137c23 */ /* 0x004fca0008000100 */
[----:B------:R-:W-:-:S04]  /*15d0*/  FMNMX R19, R16, R19, PT ;  /* 0x0000001310137209 */ /* 0x000fc80003800000 */
[----:B------:R-:W-:-:S05]  /*15e0*/  FMNMX R19, R19, UR6, !PT ;  /* 0x0000000613137c09 */ /* 0x000fca000f800000 */
[----:B------:R-:W-:-:S04]  /*15f0*/  FADD R0, R19, -R6 ;  /* 0x8000000613007221 */ /* 0x000fc80000000000 */
[----:B------:R-:W-:Y:S01]  /*1600*/  FMUL R17, R0, R7 ;  /* 0x0000000700117220 */ /* 0x000fe20000400000 */
[----:B------:R0:W1:Y:S08]  /*1610*/  FRND.FLOOR R16, R15 ;  /* 0x0000000f00107307 */ /* 0x0000700000205000 */
[----:B------:R-:W2:Y:S01]  /*1620*/  FRND.FLOOR R17, R17 ;  /* 0x0000001100117307 */ /* 0x000ea20000205000 */
[----:B0-----:R-:W-:Y:S01]  /*1630*/  FADD R15, R5, 1 ;  /* 0x3f800000050f7421 */ /* 0x001fe20000000000 */
[----:B-1----:R-:W-:-:S04]  /*1640*/  FMNMX R13, R9, R16, PT ;  /* 0x00000010090d7209 */ /* 0x002fc80003800000 */
[----:B------:R-:W-:Y:S02]  /*1650*/  FMNMX R15, R14, R15, PT ;  /* 0x0000000f0e0f7209 */ /* 0x000fe40003800000 */
[----:B------:R-:W-:Y:S01]  /*1660*/  F2I.TRUNC.NTZ R24, R13 ;  /* 0x0000000d00187305 */ /* 0x000fe2000020f100 */
[----:B--2---:R-:W-:Y:S01]  /*1670*/  FMNMX R11, R12, R17, PT ;  /* 0x000000110c0b7209 */ /* 0x004fe20003800000 */
[----:B------:R-:W-:-:S06]  /*1680*/  FADD R14, R13, 1 ;  /* 0x3f8000000d0e7421 */ /* 0x000fcc0000000000 */
[----:B------:R-:W0:Y:S01]  /*1690*/  F2I.TRUNC.NTZ R18, R11 ;  /* 0x0000000b00127305 */ /* 0x000e22000020f100 */
[----:B------:R-:W-:Y:S01]  /*16a0*/  FMNMX R14, R9, R14, PT ;  /* 0x0000000e090e7209 */ /* 0x000fe20003800000 */
[----:B------:R-:W-:-:S06]  /*16b0*/  FADD R9, R11, 1 ;  /* 0x3f8000000b097421 */ /* 0x000fcc0000000000 */
[----:B------:R-:W1:Y:S01]  /*16c0*/  F2I.TRUNC.NTZ R15, R15 ;  /* 0x0000000f000f7305 */ /* 0x000e62000020f100 */
[----:B------:R-:W-:-:S07]  /*16d0*/  FMNMX R16, R12, R9, PT ;  /* 0x000000090c107209 */ /* 0x000fce0003800000 */
[----:B------:R-:W2:Y:S01]  /*16e0*/  F2I.TRUNC.NTZ R6, R5 ;  /* 0x0000000500067305 */ /* 0x000ea2000020f100 */
[----:B0-----:R-:W-:-:S07]  /*16f0*/  IMAD R9, R18, UR7, R24 ;  /* 0x0000000712097c24 */ /* 0x001fce000f8e0218 */
[----:B------:R-:W0:Y:S01]  /*1700*/  F2I.TRUNC.NTZ R17, R14 ;  /* 0x0000000e00117305 */ /* 0x000e22000020f100 */
[----:B-1----:R-:W-:-:S07]  /*1710*/  IMAD R21, R9, UR9, R15 ;  /* 0x0000000909157c24 */ /* 0x002fce000f8e020f */
[----:B------:R-:W1:Y:S01]  /*1720*/  F2I.TRUNC.NTZ R26, R16 ;  /* 0x00000010001a7305 */ /* 0x000e62000020f100 */
[----:B--2---:R-:W-:Y:S02]  /*1730*/  IMAD R19, R9, UR9, R6 ;  /* 0x0000000909137c24 */ /* 0x004fe4000f8e0206 */
[----:B------:R-:W-:-:S04]  /*1740*/  IMAD.WIDE R20, R21, 0x4, R2 ;  /* 0x0000000415147825 */ /* 0x000fc800078e0202 */
[----:B0-----:R-:W-:Y:S01]  /*1750*/  IMAD R22, R18, UR7, R17 ;  /* 0x0000000712167c24 */ /* 0x001fe2000f8e0211 */
[----:B------:R0:W2:Y:S01]  /*1760*/  LDG.E R9, desc[UR4][R20.64] ;  /* 0x0000000414097981 */ /* 0x0000a2000c1e1900 */
[----:B------:R-:W-:-:S04]  /*1770*/  IMAD.WIDE R18, R19, 0x4, R2 ;  /* 0x0000000413127825 */ /* 0x000fc800078e0202 */
[C---:B------:R-:W-:Y:S01]  /*1780*/  IMAD R23, R22.reuse, UR9, R6 ;  /* 0x0000000916177c24 */ /* 0x040fe2000f8e0206 */
[----:B------:R3:W4:Y:S01]  /*1790*/  LDG.E R12, desc[UR4][R18.64] ;  /* 0x00000004120c7981 */ /* 0x000722000c1e1900 */
[----:B------:R-:W-:Y:S02]  /*17a0*/  IMAD R25, R22, UR9, R15 ;  /* 0x0000000916197c24 */ /* 0x000fe4000f8e020f */
[----:B------:R-:W-:-:S04]  /*17b0*/  IMAD.WIDE R22, R23, 0x4, R2 ;  /* 0x0000000417167825 */ /* 0x000fc800078e0202 */
[----:B-1----:R-:W-:Y:S01]  /*17c0*/  IMAD R27, R26, UR7, R24 ;  /* 0x000000071a1b7c24 */ /* 0x002fe2000f8e0218 */
[----:B------:R-:W5:Y:S01]  /*17d0*/  LDG.E R14, desc[UR4][R22.64] ;  /* 0x00000004160e7981 */ /* 0x000f62000c1e1900 */
[----:B------:R-:W-:-:S04]  /*17e0*/  IMAD.WIDE R24, R25, 0x4, R2 ;  /* 0x0000000419187825 */ /* 0x000fc800078e0202 */
[----:B------:R-:W-:Y:S01]  /*17f0*/  IMAD R29, R27, UR9, R6 ;  /* 0x000000091b1d7c24 */ /* 0x000fe2000f8e0206 */
[----:B------:R-:W5:Y:S01]  /*1800*/  LDG.E R16, desc[UR4][R24.64] ;  /* 0x0000000418107981 */ /* 0x000f62000c1e1900 */
[----:B------:R-:W-:Y:S02]  /*1810*/  IMAD R28, R26, UR7, R17 ;  /* 0x000000071a1c7c24 */ /* 0x000fe4000f8e0211 */
[----:B0-----:R-:W-:-:S04]  /*1820*/  IMAD.WIDE R20, R29, 0x4, R2 ;  /* 0x000000041d147825 */ /* 0x001fc800078e0202 */
[----:B------:R-:W-:Y:S01]  /*1830*/  IMAD R27, R27, UR9, R15 ;  /* 0x000000091b1b7c24 */ /* 0x000fe2000f8e020f */
[----:B------:R0:W5:Y:S01]  /*1840*/  LDG.E R17, desc[UR4][R20.64] ;  /* 0x0000000414117981 */ /* 0x000162000c1e1900 */
[----:B---3--:R-:W-:Y:S02]  /*1850*/  IMAD R19, R28, UR9, R6 ;  /* 0x000000091c137c24 */ /* 0x008fe4000f8e0206 */
[----:B------:R-:W-:-:S04]  /*1860*/  IMAD.WIDE R26, R27, 0x4, R2 ;  /* 0x000000041b1a7825 */ /* 0x000fc800078e0202 */
[----:B------:R-:W-:Y:S01]  /*1870*/  IMAD.WIDE R18, R19, 0x4, R2 ;  /* 0x0000000413127825 */ /* 0x000fe200078e0202 */
[----:B------:R-:W3:Y:S03]  /*1880*/  LDG.E R6, desc[UR4][R26.64] ;  /* 0x000000041a067981 */ /* 0x000ee6000c1e1900 */
[----:B------:R-:W-:Y:S02]  /*1890*/  IMAD R15, R28, UR9, R15 ;  /* 0x000000091c0f7c24 */ /* 0x000fe4000f8e020f */
[----:B------:R-:W3:Y:S02]  /*18a0*/  LDG.E R18, desc[UR4][R18.64] ;  /* 0x0000000412127981 */ /* 0x000ee4000c1e1900 */
[----:B------:R-:W-:-:S05]  /*18b0*/  IMAD.WIDE R2, R15, 0x4, R2 ;  /* 0x000000040f027825 */ /* 0x000fca00078e0202 */
[----:B------:R1:W3:Y:S01]  /*18c0*/  LDG.E R15, desc[UR4][R2.64] ;  /* 0x00000004020f7981 */ /* 0x0002e2000c1e1900 */
[----:B------:R-:W-:Y:S01]  /*18d0*/  FFMA R8, -R13, UR6, R8 ;  /* 0x000000060d087c23 */ /* 0x000fe20008000108 */
[----:B------:R-:W-:-:S03]  /*18e0*/  FFMA R0, -R11, UR6, R0 ;  /* 0x000000060b007c23 */ /* 0x000fc60008000100 */
[-C--:B------:R-:W-:Y:S01]  /*18f0*/  FMUL R8, R8, R7.reuse ;  /* 0x0000000708087220 */ /* 0x080fe20000400000 */
[-C--:B------:R-:W-:Y:S01]  /*1900*/  FMUL R11, R0, R7.reuse ;  /* 0x00000007000b7220 */ /* 0x080fe20000400000 */
[----:B------:R-:W-:Y:S02]  /*1910*/  FFMA R10, -R5, UR6, R10 ;  /* 0x00000006050a7c23 */ /* 0x000fe4000800010a */
[----:B0-----:R-:W-:Y:S01]  /*1920*/  FADD R20, -R8, 1 ;  /* 0x3f80000008147421 */ /* 0x001fe20000000100 */
[----:B------:R-:W-:Y:S01]  /*1930*/  FADD R5, -R11, 1 ;  /* 0x3f8000000b057421 */ /* 0x000fe20000000100 */
[----:B------:R-:W-:Y:S01]  /*1940*/  FMUL R10, R10, R7 ;  /* 0x000000070a0a7220 */ /* 0x000fe20000400000 */
[----:B-1----:R-:W0:Y:S02]  /*1950*/  LDC.64 R2, c[0x0][0x3a8] ;  /* 0x0000ea00ff027b82 */ /* 0x002e240000000a00 */
[----:B------:R-:W-:Y:S01]  /*1960*/  FMUL R7, R20, R5 ;  /* 0x0000000514077220 */ /* 0x000fe20000400000 */
[----:B------:R-:W-:-:S03]  /*1970*/  FADD R0, -R10, 1 ;  /* 0x3f8000000a007421 */ /* 0x000fc60000000100 */
[-C--:B------:R-:W-:Y:S01]  /*1980*/  FMUL R22, R10, R7.reuse ;  /* 0x000000070a167220 */ /* 0x080fe20000400000 */
[----:B------:R-:W-:Y:S01]  /*1990*/  FMUL R7, R0, R7 ;  /* 0x0000000700077220 */ /* 0x000fe20000400000 */
[----:B------:R-:W-:Y:S01]  /*19a0*/  FMUL R5, R8, R5 ;  /* 0x0000000508057220 */ /* 0x000fe20000400000 */
[----:B0-----:R-:W-:-:S04]  /*19b0*/  IMAD.WIDE R2, R4, 0x4, R2 ;  /* 0x0000000404027825 */ /* 0x001fc800078e0202 */
[----:B--2---:R-:W-:-:S04]  /*19c0*/  FMUL R22, R22, R9 ;  /* 0x0000000916167220 */ /* 0x004fc80000400000 */
[----:B----4-:R-:W-:Y:S01]  /*19d0*/  FFMA R7, R7, R12, R22 ;  /* 0x0000000c07077223 */ /* 0x010fe20000000016 */
[----:B------:R-:W-:-:S04]  /*19e0*/  FMUL R12, R0, R5 ;  /* 0x00000005000c7220 */ /* 0x000fc80000400000 */
[----:B-----5:R-:W-:Y:S01]  /*19f0*/  FFMA R7, R12, R14, R7 ;  /* 0x0000000e0c077223 */ /* 0x020fe20000000007 */
[----:B------:R-:W-:Y:S01]  /*1a00*/  FMUL R12, R10, R5 ;  /* 0x000000050a0c7220 */ /* 0x000fe20000400000 */
[----:B------:R-:W-:-:S03]  /*1a10*/  FMUL R5, R11, R20 ;  /* 0x000000140b057220 */ /* 0x000fc60000400000 */
[----:B------:R-:W-:Y:S01]  /*1a20*/  FFMA R12, R12, R16, R7 ;  /* 0x000000100c0c7223 */ /* 0x000fe20000000007 */
[----:B------:R-:W-:Y:S01]  /*1a30*/  FMUL R7, R0, R5 ;  /* 0x0000000500077220 */ /* 0x000fe20000400000 */
[----:B------:R-:W-:-:S03]  /*1a40*/  FMUL R11, R8, R11 ;  /* 0x0000000b080b7220 */ /* 0x000fc60000400000 */
[----:B------:R-:W-:Y:S01]  /*1a50*/  FFMA R7, R7, R17, R12 ;  /* 0x0000001107077223 */ /* 0x000fe2000000000c */
[----:B------:R-:W-:Y:S01]  /*1a60*/  FMUL R12, R10, R5 ;  /* 0x000000050a0c7220 */ /* 0x000fe20000400000 */
[-C--:B------:R-:W-:Y:S01]  /*1a70*/  FMUL R0, R0, R11.reuse ;  /* 0x0000000b00007220 */ /* 0x080fe20000400000 */
[----:B------:R-:W-:Y:S02]  /*1a80*/  FMUL R11, R10, R11 ;  /* 0x0000000b0a0b7220 */ /* 0x000fe40000400000 */
[----:B---3--:R-:W-:-:S04]  /*1a90*/  FFMA R7, R12, R6, R7 ;  /* 0x000000060c077223 */ /* 0x008fc80000000007 */
[----:B------:R-:W-:-:S04]  /*1aa0*/  FFMA R0, R0, R18, R7 ;  /* 0x0000001200007223 */ /* 0x000fc80000000007 */
[----:B------:R-:W-:-:S05]  /*1ab0*/  FFMA R11, R11, R15, R0 ;  /* 0x0000000f0b0b7223 */ /* 0x000fca0000000000 */
[----:B------:R-:W-:Y:S01]  /*1ac0*/  STG.E desc[UR4][R2.64], R11 ;  /* 0x0000000b02007986 */ /* 0x000fe2000c101904 */
[----:B------:R-:W-:Y:S05]  /*1ad0*/  EXIT ;  /* 0x000000000000794d */ /* 0x000fea0003800000 */
        .weak           $__internal_1_$__cuda_sm20_rcp_rn_f32_slowpath
        .type           $__internal_1_$__cuda_sm20_rcp_rn_f32_slowpath,@function
        .size           $__internal_1_$__cuda_sm20_rcp_rn_f32_slowpath,(.L_x_36 - $__internal_1_$__cuda_sm20_rcp_rn_f32_slowpath)
$__internal_1_$__cuda_sm20_rcp_rn_f32_slowpath:
[----:B------:R-:W0:Y:S02]  /*1ae0*/  LDC R5, c[0x3][0x14] ;  /* 0x00c00500ff057b82 */ /* 0x000e240000000800 */
[----:B0-----:R-:W-:-:S04]  /*1af0*/  SHF.L.U32 R17, R5, 0x1, RZ ;  /* 0x0000000105117819 */ /* 0x001fc800000006ff */
[----:B------:R-:W-:-:S04]  /*1b00*/  SHF.R.U32.HI R7, RZ, 0x18, R17 ;  /* 0x00000018ff077819 */ /* 0x000fc80000011611 */
[----:B------:R-:W-:-:S13]  /*1b10*/  ISETP.NE.U32.AND P0, PT, R7, RZ, PT ;  /* 0x000000ff0700720c */ /* 0x000fda0003f05070 */
[----:B------:R-:W-:Y:S05]  /*1b20*/  @P0 BRA `(.L_x_14) ;  /* 0x0000000000280947 */ /* 0x000fea0003800000 */
[----:B------:R-:W-:-:S13]  /*1b30*/  ISETP.NE.AND P0, PT, R17, RZ, PT ;  /* 0x000000ff1100720c */ /* 0x000fda0003f05270 */
[----:B------:R2:W3:Y:S01]  /*1b40*/  @!P0 MUFU.RCP R7, R5 ;  /* 0x0000000500078308 */ /* 0x0004e20000001000 */
[----:B------:R-:W-:Y:S05]  /*1b50*/  @!P0 BRA `(.L_x_15) ;  /* 0x0000000000a48947 */ /* 0x000fea0003800000 */
[----:B------:R-:W-:-:S04]  /*1b60*/  FFMA R17, R5, 1.84467440737095516160e+19, RZ ;  /* 0x5f80000005117823 */ /* 0x000fc800000000ff */
[----:B------:R-:W2:Y:S02]  /*1b70*/  MUFU.RCP R24, R17 ;  /* 0x0000001100187308 */ /* 0x000ea40000001000 */
[----:B--2---:R-:W-:-:S04]  /*1b80*/  FFMA R5, R17, R24, -1 ;  /* 0xbf80000011057423 */ /* 0x004fc80000000018 */
[----:B------:R-:W-:-:S04]  /*1b90*/  FADD.FTZ R5, -R5, -RZ ;  /* 0x800000ff05057221 */ /* 0x000fc80000010100 */
[----:B------:R-:W-:-:S04]  /*1ba0*/  FFMA R5, R24, R5, R24 ;  /* 0x0000000518057223 */ /* 0x000fc80000000018 */
[----:B---3--:R-:W-:Y:S01]  /*1bb0*/  FFMA R7, R5, 1.84467440737095516160e+19, RZ ;  /* 0x5f80000005077823 */ /* 0x008fe200000000ff */
[----:B------:R-:W-:Y:S06]  /*1bc0*/  BRA `(.L_x_15) ;  /* 0x0000000000887947 */ /* 0x000fec0003800000 */
.L_x_14:
        /* <DEDUP_REMOVED lines=33> */
.L_x_16:
[----:B------:R0:W1:Y:S02]  /*1de0*/  MUFU.RCP R7, R5 ;  /* 0x0000000500077308 */ /* 0x0000640000001000 */
.L_x_15:
[----:B------:R-:W-:-:S04]  /*1df0*/  MOV R23, 0x0 ;  /* 0x0000000000177802 */ /* 0x000fc80000000f00 */
[----:B0123--:R-:W-:Y:S05]  /*1e00*/  RET.REL.NODEC R22 `(advect_velocity) ;  /* 0xffffffe0167c7950 */ /* 0x00ffea0003c3ffff */
.L_x_17:
        /* <DEDUP_REMOVED lines=15> */
.L_x_36:


//--------------------- .text.incompress          --------------------------
	.section	.text.incompress,"ax",@progbits
	.align	128
        .global         incompress
        .type           incompress,@function
        .size           incompress,(.L_x_42 - incompress)
        .other          incompress,@"STO_CUDA_ENTRY STV_DEFAULT"
incompress:
.text.incompress:
        /* <DEDUP_REMOVED lines=10> */
[----:B------:R-:W3:Y:S01]  /*00a0*/  LDC.64 R2, c[0x0][0x3a8] ;  /* 0x0000ea00ff027b82 */ /* 0x000ee20000000a00 */
[----:B0-----:R-:W-:Y:S01]  /*00b0*/  IMAD R4, R4, UR4, R7 ;  /* 0x0000000404047c24 */ /* 0x001fe2000f8e0207 */
[----:B------:R-:W0:Y:S04]  /*00c0*/  LDCU UR4, c[0x0][0x3b0] ;  /* 0x00007600ff0477ac */ /* 0x000e280008000800 */
[----:B------:R-:W-:Y:S01]  /*00d0*/  ISETP.NE.AND P0, PT, R4, RZ, PT ;  /* 0x000000ff0400720c */ /* 0x000fe20003f05270 */
[----:B--2---:R-:W-:-:S05]  /*00e0*/  IMAD R0, R0, UR6, R5 ;  /* 0x0000000600007c24 */ /* 0x004fca000f8e0205 */
[----:B------:R-:W-:Y:S01]  /*00f0*/  ISETP.EQ.OR P0, PT, R0, RZ, !P0 ;  /* 0x000000ff0000720c */ /* 0x000fe20004702670 */
[----:B-1----:R-:W-:Y:S01]  /*0100*/  IMAD R9, R9, UR5, R6 ;  /* 0x0000000509097c24 */ /* 0x002fe2000f8e0206 */
[----:B0-----:R-:W-:-:S04]  /*0110*/  UIADD3 UR4, UPT, UPT, UR4, -0x1, URZ ;  /* 0xffffffff04047890 */ /* 0x001fc8000fffe0ff */
[----:B------:R-:W-:Y:S02]  /*0120*/  ISETP.LT.OR P0, PT, R9, 0x1, P0 ;  /* 0x000000010900780c */ /* 0x000fe40000701670 */
[----:B---3--:R-:W-:Y:S02]  /*0130*/  IADD3 R6, PT, PT, R2, -0x1, RZ ;  /* 0xffffffff02067810 */ /* 0x008fe40007ffe0ff */
[----:B------:R-:W-:Y:S02]  /*0140*/  IADD3 R5, PT, PT, R3, -0x1, RZ ;  /* 0xffffffff03057810 */ /* 0x000fe40007ffe0ff */
[----:B------:R-:W-:-:S04]  /*0150*/  ISETP.GE.OR P0, PT, R9, R6, P0 ;  /* 0x000000060900720c */ /* 0x000fc80000706670 */
[----:B------:R-:W-:-:S04]  /*0160*/  ISETP.GE.OR P0, PT, R0, R5, P0 ;  /* 0x000000050000720c */ /* 0x000fc80000706670 */
[----:B------:R-:W-:-:S13]  /*0170*/  ISETP.GE.OR P0, PT, R4, UR4, P0 ;  /* 0x0000000404007c0c */ /* 0x000fda0008706670 */
        /* <DEDUP_REMOVED lines=10> */
[----:B------:R-:W0:Y:S08]  /*0220*/  LDC.64 R6, c[0x0][0x398] ;  /* 0x0000e600ff067b82 */ /* 0x000e300000000a00 */
[----:B------:R-:W1:Y:S08]  /*0230*/  LDC.64 R4, c[0x0][0x380] ;  /* 0x0000e000ff047b82 */ /* 0x000e700000000a00 */
[----:B------:R-:W2:Y:S01]  /*0240*/  LDC.64 R10, c[0x0][0x388] ;  /* 0x0000e200ff0a7b82 */ /* 0x000ea20000000a00 */
[----:B0-----:R-:W-:-:S05]  /*0250*/  IMAD.WIDE R12, R0, 0x4, R6 ;  /* 0x00000004000c7825 */ /* 0x001fca00078e0206 */
[----:B------:R-:W3:Y:S01]  /*0260*/  LDG.E R15, desc[UR4][R12.64+0x4] ;  /* 0x000004040c0f7981 */ /* 0x000ee2000c1e1900 */
[----:B-1----:R-:W-:-:S03]  /*0270*/  IMAD.WIDE R4, R0, 0x4, R4 ;  /* 0x0000000400047825 */ /* 0x002fc600078e0204 */
[----:B------:R0:W3:Y:S04]  /*0280*/  LDG.E R8, desc[UR4][R12.64] ;  /* 0x000000040c087981 */ /* 0x0000e8000c1e1900 */
[----:B------:R-:W4:Y:S01]  /*0290*/  LDG.E R16, desc[UR4][R4.64] ;  /* 0x0000000404107981 */ /* 0x000f22000c1e1900 */
[----:B------:R-:W-:-:S05]  /*02a0*/  IADD3 R3, PT, PT, R14, R3, RZ ;  /* 0x000000030e037210 */ /* 0x000fca0007ffe0ff */
[----:B------:R-:W-:Y:S02]  /*02b0*/  IMAD R9, R3, R2, R9 ;  /* 0x0000000203097224 */ /* 0x000fe400078e0209 */
[----:B------:R-:W-:Y:S02]  /*02c0*/  IMAD.WIDE R2, R2, 0x4, R12 ;  /* 0x0000000402027825 */ /* 0x000fe400078e020c */
[----:B0-----:R-:W0:Y:S02]  /*02d0*/  LDC.64 R12, c[0x0][0x390] ;  /* 0x0000e400ff0c7b82 */ /* 0x001e240000000a00 */
[----:B------:R-:W-:Y:S02]  /*02e0*/  IMAD.WIDE R6, R9, 0x4, R6 ;  /* 0x0000000409067825 */ /* 0x000fe400078e0206 */
[----:B------:R-:W5:Y:S02]  /*02f0*/  LDG.E R3, desc[UR4][R2.64] ;  /* 0x0000000402037981 */ /* 0x000f64000c1e1900 */
[----:B--2---:R-:W-:-:S02]  /*0300*/  IMAD.WIDE R10, R0, 0x4, R10 ;  /* 0x00000004000a7825 */ /* 0x004fc400078e020a */
[----:B------:R-:W2:Y:S02]  /*0310*/  LDG.E R7, desc[UR4][R6.64] ;  /* 0x0000000406077981 */ /* 0x000ea4000c1e1900 */
[----:B---3--:R-:W-:-:S04]  /*0320*/  FADD R15, R15, -R8 ;  /* 0x800000080f0f7221 */ /* 0x008fc80000000000 */
[----:B----4-:R-:W-:-:S05]  /*0330*/  FADD R15, -R15, R16 ;  /* 0x000000100f0f7221 */ /* 0x010fca0000000100 */
[----:B------:R-:W-:Y:S04]  /*0340*/  STG.E desc[UR4][R4.64], R15 ;  /* 0x0000000f04007986 */ /* 0x000fe8000c101904 */
[----:B------:R-:W3:Y:S01]  /*0350*/  LDG.E R14, desc[UR4][R10.64] ;  /* 0x000000040a0e7981 */ /* 0x000ee2000c1e1900 */
[----:B-----5:R-:W-:Y:S01]  /*0360*/  FADD R9, -R8, R3 ;  /* 0x0000000308097221 */ /* 0x020fe20000000100 */
[----:B0-----:R-:W-:-:S04]  /*0370*/  IMAD.WIDE R12, R0, 0x4, R12 ;  /* 0x00000004000c7825 */ /* 0x001fc800078e020c */
[----:B---3--:R-:W-:-:S05]  /*0380*/  FADD R9, -R9, R14 ;  /* 0x0000000e09097221 */ /* 0x008fca0000000100 */
[----:B------:R-:W-:Y:S04]  /*0390*/  STG.E desc[UR4][R10.64], R9 ;  /* 0x000000090a007986 */ /* 0x000fe8000c101904 */
[----:B------:R-:W3:Y:S01]  /*03a0*/  LDG.E R17, desc[UR4][R12.64] ;  /* 0x000000040c117981 */ /* 0x000ee2000c1e1900 */
[----:B--2---:R-:W-:-:S04]  /*03b0*/  FADD R8, -R8, R7 ;  /* 0x0000000708087221 */ /* 0x004fc80000000100 */
[----:B---3--:R-:W-:-:S05]  /*03c0*/  FADD R17, -R8, R17 ;  /* 0x0000001108117221 */ /* 0x008fca0000000100 */
[----:B------:R-:W-:Y:S01]  /*03d0*/  STG.E desc[UR4][R12.64], R17 ;  /* 0x000000110c007986 */ /* 0x000fe2000c101904 */
[----:B------:R-:W-:Y:S05]  /*03e0*/  EXIT ;  /* 0x000000000000794d */ /* 0x000fea0003800000 */
.L_x_18:
        /* <DEDUP_REMOVED lines=9> */
.L_x_42:


//--------------------- .text.pressure            --------------------------
	.section	.text.pressure,"ax",@progbits
	.align	128
        .global         pressure
        .type           pressure,@function
        .size           pressure,(.L_x_37 - pressure)
        .other          pressure,@"STO_CUDA_ENTRY STV_DEFAULT"
pressure:
.text.pressure:
        /* <DEDUP_REMOVED lines=18> */
[----:B------:R-:W-:Y:S01]  /*0120*/  ISETP.LT.OR P0, PT, R15, 0x1, P0 ;  /* 0x000000010f00780c */ /* 0x000fe20000701670 */
[----:B---3--:R-:W-:Y:S02]  /*0130*/  VIADD R6, R4, 0xffffffff ;  /* 0xffffffff04067836 */ /* 0x008fe40000000000 */
[----:B------:R-:W-:-:S03]  /*0140*/  VIADD R3, R5, 0xffffffff ;  /* 0xffffffff05037836 */ /* 0x000fc60000000000 */
        /* <DEDUP_REMOVED lines=14> */
[----:B------:R-:W-:Y:S01]  /*0230*/  IADD3 R9, PT, PT, -R5, RZ, RZ ;  /* 0x000000ff05097210 */ /* 0x000fe20007ffe1ff */
[--C-:B------:R-:W-:Y:S02]  /*0240*/  IMAD R2, R2, R5, R5.reuse ;  /* 0x0000000502027224 */ /* 0x100fe400078e0205 */
[----:B------:R-:W-:Y:S02]  /*0250*/  IMAD.IADD R5, R8, 0x1, R5 ;  /* 0x0000000108057824 */ /* 0x000fe400078e0205 */
[----:B------:R-:W-:Y:S02]  /*0260*/  IMAD R9, R9, 0x2, R2 ;  /* 0x0000000209097824 */ /* 0x000fe400078e0202 */
[----:B------:R-:W-:-:S03]  /*0270*/  IMAD R5, R5, R4, R15 ;  /* 0x0000000405057224 */ /* 0x000fc600078e020f */
[----:B------:R-:W-:Y:S01]  /*0280*/  IADD3 R9, PT, PT, R0, R9, RZ ;  /* 0x0000000900097210 */ /* 0x000fe20007ffe0ff */
[----:B------:R-:W-:-:S04]  /*0290*/  VIADD R0, R8, 0xffffffff ;  /* 0xffffffff08007836 */ /* 0x000fc80000000000 */
[-CC-:B------:R-:W-:Y:S02]  /*02a0*/  IMAD R13, R9, R4.reuse, R15.reuse ;  /* 0x00000004090d7224 */ /* 0x180fe400078e020f */
[----:B------:R-:W1:Y:S01]  /*02b0*/  LDC.64 R8, c[0x0][0x390] ;  /* 0x0000e400ff087b82 */ /* 0x000e620000000a00 */
[----:B------:R-:W-:Y:S02]  /*02c0*/  IMAD R17, R0, R4, R15 ;  /* 0x0000000400117224 */ /* 0x000fe400078e020f */
[----:B0-----:R-:W-:-:S04]  /*02d0*/  IMAD.WIDE R10, R5, 0x4, R6 ;  /* 0x00000004050a7825 */ /* 0x001fc800078e0206 */
[----:B------:R-:W-:Y:S02]  /*02e0*/  IMAD.IADD R5, R3, 0x1, R4 ;  /* 0x0000000103057824 */ /* 0x000fe400078e0204 */
[--C-:B------:R-:W-:Y:S01]  /*02f0*/  IMAD.WIDE R12, R13, 0x4, R6.reuse ;  /* 0x000000040d0c7825 */ /* 0x100fe200078e0206 */
[----:B------:R0:W2:Y:S03]  /*0300*/  LDG.E R10, desc[UR6][R10.64] ;  /* 0x000000060a0a7981 */ /* 0x0000a6000c1e1900 */
[--C-:B------:R-:W-:Y:S02]  /*0310*/  IMAD.WIDE R14, R5, 0x4, R6.reuse ;  /* 0x00000004050e7825 */ /* 0x100fe400078e0206 */
[----:B------:R-:W2:Y:S02]  /*0320*/  LDG.E R13, desc[UR6][R12.64] ;  /* 0x000000060c0d7981 */ /* 0x000ea4000c1e1900 */
[----:B------:R-:W-:-:S02]  /*0330*/  IMAD.WIDE R6, R17, 0x4, R6 ;  /* 0x0000000411067825 */ /* 0x000fc400078e0206 */
[----:B------:R-:W3:Y:S02]  /*0340*/  LDG.E R15, desc[UR6][R14.64] ;  /* 0x000000060e0f7981 */ /* 0x000ee4000c1e1900 */
[----:B------:R-:W-:Y:S02]  /*0350*/  IMAD.WIDE R4, R4, 0x4, R6 ;  /* 0x0000000404047825 */ /* 0x000fe400078e0206 */
[----:B------:R-:W4:Y:S02]  /*0360*/  LDG.E R7, desc[UR6][R6.64] ;  /* 0x0000000606077981 */ /* 0x000f24000c1e1900 */
[----:B-1----:R-:W-:Y:S02]  /*0370*/  IMAD.WIDE R8, R3, 0x4, R8 ;  /* 0x0000000403087825 */ /* 0x002fe400078e0208 */
[----:B------:R-:W5:Y:S04]  /*0380*/  LDG.E R17, desc[UR6][R4.64+0x4] ;  /* 0x0000040604117981 */ /* 0x000f68000c1e1900 */
[----:B------:R1:W5:Y:S04]  /*0390*/  LDG.E R19, desc[UR6][R4.64+-0x4] ;  /* 0xfffffc0604137981 */ /* 0x000368000c1e1900 */
[----:B------:R-:W5:Y:S01]  /*03a0*/  LDG.E R9, desc[UR6][R8.64] ;  /* 0x0000000608097981 */ /* 0x000f62000c1e1900 */
[----:B0-----:R-:W-:-:S02]  /*03b0*/  HFMA2 R11, -RZ, RZ, 1.541015625, -0.052093505859375 ;  /* 0x3e2aaaabff0b7431 */ /* 0x001fc400000001ff */
[----:B------:R-:W-:Y:S01]  /*03c0*/  IMAD.MOV.U32 R2, RZ, RZ, 0x40c00000 ;  /* 0x40c00000ff027424 */ /* 0x000fe200078e00ff */
[----:B------:R-:W-:Y:S03]  /*03d0*/  BSSY.RECONVERGENT B1, `(.L_x_19) ;  /* 0x0000010000017945 */ /* 0x000fe60003800200 */
[----:B------:R-:W-:-:S04]  /*03e0*/  FFMA R2, R11, -R2, 1 ;  /* 0x3f8000000b027423 */ /* 0x000fc80000000802 */
[----:B-1----:R-:W-:Y:S01]  /*03f0*/  FFMA R5, R2, R11, 0.16666667163372039795 ;  /* 0x3e2aaaab02057423 */ /* 0x002fe2000000000b */
[----:B--2---:R-:W-:-:S04]  /*0400*/  FADD R10, R10, R13 ;  /* 0x0000000d0a0a7221 */ /* 0x004fc80000000000 */
[----:B---3--:R-:W-:-:S04]  /*0410*/  FADD R10, R10, R15 ;  /* 0x0000000f0a0a7221 */ /* 0x008fc80000000000 */
[----:B----4-:R-:W-:-:S04]  /*0420*/  FADD R10, R10, R7 ;  /* 0x000000070a0a7221 */ /* 0x010fc80000000000 */
[----:B-----5:R-:W-:-:S04]  /*0430*/  FADD R10, R10, R17 ;  /* 0x000000110a0a7221 */ /* 0x020fc80000000000 */
[----:B------:R-:W-:-:S04]  /*0440*/  FADD R0, R10, R19 ;  /* 0x000000130a007221 */ /* 0x000fc80000000000 */
[----:B------:R-:W-:-:S04]  /*0450*/  FADD R0, R0, -R9 ;  /* 0x8000000900007221 */ /* 0x000fc80000000000 */
[----:B------:R-:W0:Y:S01]  /*0460*/  FCHK P0, R0, 6 ;  /* 0x40c0000000007902 */ /* 0x000e220000000000 */
[----:B------:R-:W-:-:S04]  /*0470*/  FFMA R2, R0, R5, RZ ;  /* 0x0000000500027223 */ /* 0x000fc800000000ff */
[----:B------:R-:W-:-:S04]  /*0480*/  FFMA R4, R2, -6, R0 ;  /* 0xc0c0000002047823 */ /* 0x000fc80000000000 */
[----:B------:R-:W-:Y:S01]  /*0490*/  FFMA R7, R5, R4, R2 ;  /* 0x0000000405077223 */ /* 0x000fe20000000002 */
[----:B0-----:R-:W-:Y:S06]  /*04a0*/  @!P0 BRA `(.L_x_20) ;  /* 0x0000000000088947 */ /* 0x001fec0003800000 */
[----:B------:R-:W-:-:S07]  /*04b0*/  MOV R2, 0x4d0 ;  /* 0x000004d000027802 */ /* 0x000fce0000000f00 */
[----:B------:R-:W-:Y:S05]  /*04c0*/  CALL.REL.NOINC `($__internal_2_$__cuda_sm3x_div_rn_noftz_f32_slowpath) ;  /* 0x0000000000147944 */ /* 0x000fea0003c00000 */
.L_x_20:
[----:B------:R-:W-:Y:S05]  /*04d0*/  BSYNC.RECONVERGENT B1 ;  /* 0x0000000000017941 */ /* 0x000fea0003800200 */
.L_x_19:
[----:B------:R-:W0:Y:S02]  /*04e0*/  LDC.64 R4, c[0x0][0x380] ;  /* 0x0000e000ff047b82 */ /* 0x000e240000000a00 */
[----:B0-----:R-:W-:-:S05]  /*04f0*/  IMAD.WIDE R2, R3, 0x4, R4 ;  /* 0x0000000403027825 */ /* 0x001fca00078e0204 */
[----:B------:R-:W-:Y:S01]  /*0500*/  STG.E desc[UR6][R2.64], R7 ;  /* 0x0000000702007986 */ /* 0x000fe2000c101906 */
[----:B------:R-:W-:Y:S05]  /*0510*/  EXIT ;  /* 0x000000000000794d */ /* 0x000fea0003800000 */
        .weak           $__internal_2_$__cuda_sm3x_div_rn_noftz_f32_slowpath
        .type           $__internal_2_$__cuda_sm3x_div_rn_noftz_f32_slowpath,@function
        .size           $__internal_2_$__cuda_sm3x_div_rn_noftz_f32_slowpath,(.L_x_37 - $__internal_2_$__cuda_sm3x_div_rn_noftz_f32_slowpath)
$__internal_2_$__cuda_sm3x_div_rn_noftz_f32_slowpath:
[----:B------:R-:W-:Y:S01]  /*0520*/  SHF.R.U32.HI R4, RZ, 0x17, R0 ;  /* 0x00000017ff047819 */ /* 0x000fe20000011600 */
[----:B------:R-:W-:Y:S04]  /*0530*/  BSSY.RECONVERGENT B0, `(.L_x_21) ;  /* 0x000005c000007945 */ /* 0x000fe80003800200 */
[----:B------:R-:W-:Y:S01]  /*0540*/  BSSY.RELIABLE B2, `(.L_x_22) ;  /* 0x000001a000027945 */ /* 0x000fe20003800100 */
[----:B------:R-:W-:Y:S02]  /*0550*/  MOV R5, R0 ;  /* 0x0000000000057202 */ /* 0x000fe40000000f00 */
[----:B------:R-:W-:-:S05]  /*0560*/  LOP3.LUT R4, R4, 0xff, RZ, 0xc0, !PT ;  /* 0x000000ff04047812 */ /* 0x000fca00078ec0ff */
[----:B------:R-:W-:-:S05]  /*0570*/  VIADD R7, R4, 0xffffffff ;  /* 0xffffffff04077836 */ /* 0x000fca0000000000 */
[----:B------:R-:W-:-:S13]  /*0580*/  ISETP.GT.U32.OR P0, PT, R7, 0xfd, !PT ;  /* 0x000000fd0700780c */ /* 0x000fda0007f04470 */
[----:B------:R-:W-:Y:S01]  /*0590*/  @!P0 IMAD.MOV.U32 R6, RZ, RZ, RZ ;  /* 0x000000ffff068224 */ /* 0x000fe200078e00ff */
[----:B------:R-:W-:Y:S06]  /*05a0*/  @!P0 BRA `(.L_x_23) ;  /* 0x00000000004c8947 */ /* 0x000fec0003800000 */
[----:B------:R-:W-:-:S13]  /*05b0*/  FSETP.GTU.FTZ.AND P0, PT, |R0|, +INF , PT ;  /* 0x7f8000000000780b */ /* 0x000fda0003f1c200 */
[----:B------:R-:W-:Y:S05]  /*05c0*/  @P0 BREAK.RELIABLE B2 ;  /* 0x0000000000020942 */ /* 0x000fea0003800100 */
[----:B------:R-:W-:Y:S05]  /*05d0*/  @P0 BRA `(.L_x_24) ;  /* 0x0000000400400947 */ /* 0x000fea0003800000 */
[----:B------:R-:W-:-:S05]  /*05e0*/  HFMA2 R6, -RZ, RZ, 2.375, 0 ;  /* 0x40c00000ff067431 */ /* 0x000fca00000001ff */
[----:B------:R-:W-:-:S13]  /*05f0*/  LOP3.LUT P0, RZ, R6, 0x7fffffff, R5, 0xc8, !PT ;  /* 0x7fffffff06ff7812 */ /* 0x000fda000780c805 */
[----:B------:R-:W-:Y:S05]  /*0600*/  @!P0 BREAK.RELIABLE B2 ;  /* 0x0000000000028942 */ /* 0x000fea0003800100 */
[----:B------:R-:W-:Y:S05]  /*0610*/  @!P0 BRA `(.L_x_25) ;  /* 0x0000000400288947 */ /* 0x000fea0003800000 */
[----:B------:R-:W-:-:S13]  /*0620*/  LOP3.LUT P0, RZ, R5, 0x7fffffff, RZ, 0xc0, !PT ;  /* 0x7fffffff05ff7812 */ /* 0x000fda000780c0ff */
[----:B------:R-:W-:Y:S05]  /*0630*/  @!P0 BREAK.RELIABLE B2 ;  /* 0x0000000000028942 */ /* 0x000fea0003800100 */
[----:B------:R-:W-:Y:S05]  /*0640*/  @!P0 BRA `(.L_x_26) ;  /* 0x0000000400148947 */ /* 0x000fea0003800000 */
[----:B------:R-:W-:Y:S02]  /*0650*/  FSETP.NEU.FTZ.AND P0, PT, |R0|, +INF , PT ;  /* 0x7f8000000000780b */ /* 0x000fe40003f1d200 */
[----:B------:R-:W-:-:S04]  /*0660*/  LOP3.LUT P1, RZ, R6, 0x7fffffff, RZ, 0xc0, !PT ;  /* 0x7fffffff06ff7812 */ /* 0x000fc8000782c0ff */
[----:B------:R-:W-:-:S13]  /*0670*/  PLOP3.LUT P0, PT, P0, P1, PT, 0x2f, 0xf2 ;  /* 0x0000000000f2781c */ /* 0x000fda0000702577 */
[----:B------:R-:W-:Y:S05]  /*0680*/  @P0 BREAK.RELIABLE B2 ;  /* 0x0000000000020942 */ /* 0x000fea0003800100 */
[----:B------:R-:W-:Y:S05]  /*0690*/  @P0 BRA `(.L_x_27) ;  /* 0x0000000000f40947 */ /* 0x000fea0003800000 */
[----:B------:R-:W-:-:S13]  /*06a0*/  ISETP.GE.AND P0, PT, R7, RZ, PT ;  /* 0x000000ff0700720c */ /* 0x000fda0003f06270 */
[----:B------:R-:W-:Y:S02]  /*06b0*/  @P0 IMAD.MOV.U32 R6, RZ, RZ, RZ ;  /* 0x000000ffff060224 */ /* 0x000fe400078e00ff */
[----:B------:R-:W-:Y:S01]  /*06c0*/  @!P0 FFMA R5, R0, 1.84467440737095516160e+19, RZ ;  /* 0x5f80000000058823 */ /* 0x000fe200000000ff */
[----:B------:R-:W-:-:S07]  /*06d0*/  @!P0 MOV R6, 0xffffffc0 ;  /* 0xffffffc000068802 */ /* 0x000fce0000000f00 */
.L_x_23:
[----:B------:R-:W-:Y:S05]  /*06e0*/  BSYNC.RELIABLE B2 ;  /* 0x0000000000027941 */ /* 0x000fea0003800100 */
.L_x_22:
[----:B------:R-:W-:Y:S01]  /*06f0*/  UMOV UR4, 0x40c00000 ;  /* 0x40c0000000047882 */ /* 0x000fe20000000000 */
[----:B------:R-:W-:Y:S01]  /*0700*/  VIADD R4, R4, 0xffffff81 ;  /* 0xffffff8104047836 */ /* 0x000fe20000000000 */
[----:B------:R-:W-:Y:S01]  /*0710*/  UIADD3 UR4, UPT, UPT, UR4, -0x1000000, URZ ;  /* 0xff00000004047890 */ /* 0x000fe2000fffe0ff */
[----:B------:R-:W-:Y:S02]  /*0720*/  BSSY.RECONVERGENT B2, `(.L_x_28) ;  /* 0x0000033000027945 */ /* 0x000fe40003800200 */
[----:B------:R-:W-:Y:S01]  /*0730*/  IMAD R0, R4, -0x800000, R5 ;  /* 0xff80000004007824 */ /* 0x000fe200078e0205 */
[----:B------:R-:W-:Y:S02]  /*0740*/  IADD3 R6, PT, PT, R6, -0x2, R4 ;  /* 0xfffffffe06067810 */ /* 0x000fe40007ffe004 */
[----:B------:R-:W-:-:S03]  /*0750*/  FADD.FTZ R9, -RZ, -UR4 ;  /* 0x80000004ff097e21 */ /* 0x000fc60008010100 */
[----:B------:R-:W0:Y:S02]  /*0760*/  MUFU.RCP R7, UR4 ;  /* 0x0000000400077d08 */ /* 0x000e240008001000 */
[----:B0-----:R-:W-:-:S04]  /*0770*/  FFMA R8, R7, R9, 1 ;  /* 0x3f80000007087423 */ /* 0x001fc80000000009 */
[----:B------:R-:W-:-:S04]  /*0780*/  FFMA R7, R7, R8, R7 ;  /* 0x0000000807077223 */ /* 0x000fc80000000007 */
[----:B------:R-:W-:-:S04]  /*0790*/  FFMA R8, R0, R7, RZ ;  /* 0x0000000700087223 */ /* 0x000fc800000000ff */
[----:B------:R-:W-:-:S04]  /*07a0*/  FFMA R5, R9, R8, R0 ;  /* 0x0000000809057223 */ /* 0x000fc80000000000 */
[----:B------:R-:W-:-:S04]  /*07b0*/  FFMA R8, R7, R5, R8 ;  /* 0x0000000507087223 */ /* 0x000fc80000000008 */
[----:B------:R-:W-:-:S04]  /*07c0*/  FFMA R9, R9, R8, R0 ;  /* 0x0000000809097223 */ /* 0x000fc80000000000 */
[----:B------:R-:W-:-:S05]  /*07d0*/  FFMA R5, R7, R9, R8 ;  /* 0x0000000907057223 */ /* 0x000fca0000000008 */
[----:B------:R-:W-:-:S04]  /*07e0*/  SHF.R.U32.HI R0, RZ, 0x17, R5 ;  /* 0x00000017ff007819 */ /* 0x000fc80000011605 */
[----:B------:R-:W-:-:S04]  /*07f0*/  LOP3.LUT R0, R0, 0xff, RZ, 0xc0, !PT ;  /* 0x000000ff00007812 */ /* 0x000fc800078ec0ff */
[----:B------:R-:W-:-:S05]  /*0800*/  IADD3 R10, PT, PT, R0, R6, RZ ;  /* 0x00000006000a7210 */ /* 0x000fca0007ffe0ff */
[----:B------:R-:W-:-:S05]  /*0810*/  VIADD R0, R10, 0xffffffff ;  /* 0xffffffff0a007836 */ /* 0x000fca0000000000 */
[----:B------:R-:W-:-:S13]  /*0820*/  ISETP.GE.U32.AND P0, PT, R0, 0xfe, PT ;  /* 0x000000fe0000780c */ /* 0x000fda0003f06070 */
[----:B------:R-:W-:Y:S05]  /*0830*/  @!P0 BRA `(.L_x_29) ;  /* 0x0000000000808947 */ /* 0x000fea0003800000 */
[----:B------:R-:W-:-:S13]  /*0840*/  ISETP.GT.AND P0, PT, R10, 0xfe, PT ;  /* 0x000000fe0a00780c */ /* 0x000fda0003f04270 */
[----:B------:R-:W-:Y:S05]  /*0850*/  @P0 BRA `(.L_x_30) ;  /* 0x00000000006c0947 */ /* 0x000fea0003800000 */
[----:B------:R-:W-:-:S13]  /*0860*/  ISETP.GE.AND P0, PT, R10, 0x1, PT ;  /* 0x000000010a00780c */ /* 0x000fda0003f06270 */
[----:B------:R-:W-:Y:S05]  /*0870*/  @P0 BRA `(.L_x_31) ;  /* 0x0000000000740947 */ /* 0x000fea0003800000 */
[----:B------:R-:W-:Y:S02]  /*0880*/  ISETP.GE.AND P0, PT, R10, -0x18, PT ;  /* 0xffffffe80a00780c */ /* 0x000fe40003f06270 */
[----:B------:R-:W-:-:S11]  /*0890*/  LOP3.LUT R5, R5, 0x80000000, RZ, 0xc0, !PT ;  /* 0x8000000005057812 */ /* 0x000fd600078ec0ff */
[----:B------:R-:W-:Y:S05]  /*08a0*/  @!P0 BRA `(.L_x_31) ;  /* 0x0000000000688947 */ /* 0x000fea0003800000 */
[CC--:B------:R-:W-:Y:S01]  /*08b0*/  FFMA.RZ R0, R7.reuse, R9.reuse, R8 ;  /* 0x0000000907007223 */ /* 0x0c0fe2000000c008 */
[----:B------:R-:W-:Y:S01]  /*08c0*/  IMAD.MOV R6, RZ, RZ, -R10 ;  /* 0x000000ffff067224 */ /* 0x000fe200078e0a0a */
[C---:B------:R-:W-:Y:S02]  /*08d0*/  ISETP.NE.AND P2, PT, R10.reuse, RZ, PT ;  /* 0x000000ff0a00720c */ /* 0x040fe40003f45270 */
[----:B------:R-:W-:Y:S02]  /*08e0*/  ISETP.NE.AND P1, PT, R10, RZ, PT ;  /* 0x000000ff0a00720c */ /* 0x000fe40003f25270 */
[----:B------:R-:W-:Y:S01]  /*08f0*/  LOP3.LUT R4, R0, 0x7fffff, RZ, 0xc0, !PT ;  /* 0x007fffff00047812 */ /* 0x000fe200078ec0ff */
[CCC-:B------:R-:W-:Y:S01]  /*0900*/  FFMA.RP R0, R7.reuse, R9.reuse, R8.reuse ;  /* 0x0000000907007223 */ /* 0x1c0fe20000008008 */
[----:B------:R-:W-:Y:S01]  /*0910*/  FFMA.RM R7, R7, R9, R8 ;  /* 0x0000000907077223 */ /* 0x000fe20000004008 */
[----:B------:R-:W-:Y:S02]  /*0920*/  IADD3 R9, PT, PT, R10, 0x20, RZ ;  /* 0x000000200a097810 */ /* 0x000fe40007ffe0ff */
[----:B------:R-:W-:-:S02]  /*0930*/  LOP3.LUT R4, R4, 0x800000, RZ, 0xfc, !PT ;  /* 0x0080000004047812 */ /* 0x000fc400078efcff */
[----:B------:R-:W-:Y:S02]  /*0940*/  FSETP.NEU.FTZ.AND P0, PT, R0, R7, PT ;  /* 0x000000070000720b */ /* 0x000fe40003f1d000 */
[----:B------:R-:W-:Y:S02]  /*0950*/  SHF.L.U32 R9, R4, R9, RZ ;  /* 0x0000000904097219 */ /* 0x000fe400000006ff */
[----:B------:R-:W-:Y:S02]  /*0960*/  SEL R7, R6, RZ, P2 ;  /* 0x000000ff06077207 */ /* 0x000fe40001000000 */
[----:B------:R-:W-:Y:S02]  /*0970*/  ISETP.NE.AND P1, PT, R9, RZ, P1 ;  /* 0x000000ff0900720c */ /* 0x000fe40000f25270 */
[----:B------:R-:W-:Y:S02]  /*0980*/  SHF.R.U32.HI R7, RZ, R7, R4 ;  /* 0x00000007ff077219 */ /* 0x000fe40000011604 */
[----:B------:R-:W-:-:S02]  /*0990*/  PLOP3.LUT P0, PT, P0, P1, PT, 0xf8, 0x8f ;  /* 0x00000000008f781c */ /* 0x000fc40000703f70 */
[----:B------:R-:W-:Y:S02]  /*09a0*/  SHF.R.U32.HI R9, RZ, 0x1, R7 ;  /* 0x00000001ff097819 */ /* 0x000fe40000011607 */
[----:B------:R-:W-:-:S04]  /*09b0*/  SEL R0, RZ, 0x1, !P0 ;  /* 0x00000001ff007807 */ /* 0x000fc80004000000 */
[----:B------:R-:W-:-:S04]  /*09c0*/  LOP3.LUT R0, R0, 0x1, R9, 0xf8, !PT ;  /* 0x0000000100007812 */ /* 0x000fc800078ef809 */
[----:B------:R-:W-:-:S04]  /*09d0*/  LOP3.LUT R0, R0, R7, RZ, 0xc0, !PT ;  /* 0x0000000700007212 */ /* 0x000fc800078ec0ff */
[----:B------:R-:W-:-:S04]  /*09e0*/  IADD3 R0, PT, PT, R9, R0, RZ ;  /* 0x0000000009007210 */ /* 0x000fc80007ffe0ff */
[----:B------:R-:W-:Y:S01]  /*09f0*/  LOP3.LUT R5, R0, R5, RZ, 0xfc, !PT ;  /* 0x0000000500057212 */ /* 0x000fe200078efcff */
[----:B------:R-:W-:Y:S06]  /*0a00*/  BRA `(.L_x_31) ;  /* 0x0000000000107947 */ /* 0x000fec0003800000 */
.L_x_30:
[----:B------:R-:W-:-:S04]  /*0a10*/  LOP3.LUT R5, R5, 0x80000000, RZ, 0xc0, !PT ;  /* 0x8000000005057812 */ /* 0x000fc800078ec0ff */
[----:B------:R-:W-:Y:S01]  /*0a20*/  LOP3.LUT R5, R5, 0x7f800000, RZ, 0xfc, !PT ;  /* 0x7f80000005057812 */ /* 0x000fe200078efcff */
[----:B------:R-:W-:Y:S06]  /*0a30*/  BRA `(.L_x_31) ;  /* 0x0000000000047947 */ /* 0x000fec0003800000 */
.L_x_29:
[----:B------:R-:W-:-:S07]  /*0a40*/  IMAD R5, R6, 0x800000, R5 ;  /* 0x0080000006057824 */ /* 0x000fce00078e0205 */
.L_x_31:
[----:B------:R-:W-:Y:S05]  /*0a50*/  BSYNC.RECONVERGENT B2 ;  /* 0x0000000000027941 */ /* 0x000fea0003800200 */
.L_x_28:
[----:B------:R-:W-:Y:S05]  /*0a60*/  BRA `(.L_x_32) ;  /* 0x0000000000207947 */ /* 0x000fea0003800000 */
.L_x_27:
[----:B------:R-:W-:-:S04]  /*0a70*/  LOP3.LUT R5, R6, 0x80000000, R5, 0x48, !PT ;  /* 0x8000000006057812 */ /* 0x000fc800078e4805 */
[----:B------:R-:W-:Y:S01]  /*0a80*/  LOP3.LUT R5, R5, 0x7f800000, RZ, 0xfc, !PT ;  /* 0x7f80000005057812 */ /* 0x000fe200078efcff */
[----:B------:R-:W-:Y:S06]  /*0a90*/  BRA `(.L_x_32) ;  /* 0x0000000000147947 */ /* 0x000fec0003800000 */
.L_x_26:
[----:B------:R-:W-:Y:S01]  /*0aa0*/  LOP3.LUT R5, R6, 0x80000000, R5, 0x48, !PT ;  /* 0x8000000006057812 */ /* 0x000fe200078e4805 */
[----:B------:R-:W-:Y:S06]  /*0ab0*/  BRA `(.L_x_32) ;  /* 0x00000000000c7947 */ /* 0x000fec0003800000 */
.L_x_25:
[----:B------:R-:W0:Y:S01]  /*0ac0*/  MUFU.RSQ R5, -QNAN ;  /* 0xffc0000000057908 */ /* 0x000e220000001400 */
[----:B------:R-:W-:Y:S05]  /*0ad0*/  BRA `(.L_x_32) ;  /* 0x0000000000047947 */ /* 0x000fea0003800000 */
.L_x_24:
[----:B------:R-:W-:-:S07]  /*0ae0*/  FADD.FTZ R5, R0, 6 ;  /* 0x40c0000000057421 */ /* 0x000fce0000010000 */
.L_x_32:
[----:B------:R-:W-:Y:S05]  /*0af0*/  BSYNC.RECONVERGENT B0 ;  /* 0x0000000000007941 */ /* 0x000fea0003800200 */
.L_x_21:
[----:B0-----:R-:W-:Y:S01]  /*0b00*/  MOV R7, R5 ;  /* 0x0000000500077202 */ /* 0x001fe20000000f00 */
[----:B------:R-:W-:Y:S02]  /*0b10*/  HFMA2 R5, -RZ, RZ, 0, 0 ;  /* 0x00000000ff057431 */ /* 0x000fe400000001ff */
[----:B------:R-:W-:-:S04]  /*0b20*/  IMAD.MOV.U32 R4, RZ, RZ, R2 ;  /* 0x000000ffff047224 */ /* 0x000fc800078e0002 */
[----:B------:R-:W-:Y:S05]  /*0b30*/  RET.REL.NODEC R4 `(pressure) ;  /* 0xfffffff404307950 */ /* 0x000fea0003c3ffff */
.L_x_33:
        /* <DEDUP_REMOVED lines=12> */
.L_x_37:


//--------------------- .text.divergence          --------------------------
	.section	.text.divergence,"ax",@progbits
	.align	128
        .global         divergence
        .type           divergence,@function
        .size           divergence,(.L_x_44 - divergence)
        .other          divergence,@"STO_CUDA_ENTRY STV_DEFAULT"
divergence:
.text.divergence:
        /* <DEDUP_REMOVED lines=34> */
[----:B------:R-:W0:Y:S01]  /*0220*/  LDC.64 R10, c[0x0][0x390] ;  /* 0x0000e400ff0a7b82 */ /* 0x000e220000000a00 */
[----:B------:R-:W-:Y:S02]  /*0230*/  IADD3 R13, PT, PT, R5, UR8, RZ ;  /* 0x00000008050d7c10 */ /* 0x000fe4000fffe0ff */
[----:B------:R-:W-:-:S05]  /*0240*/  IADD3 R15, PT, PT, R9, UR9, RZ ;  /* 0x00000009090f7c10 */ /* 0x000fca000fffe0ff */
[----:B------:R-:W1:Y:S01]  /*0250*/  LDC.64 R6, c[0x0][0x388] ;  /* 0x0000e200ff067b82 */ /* 0x000e620000000a00 */
[----:B------:R-:W-:-:S07]  /*0260*/  IMAD R15, R15, UR8, R0 ;  /* 0x000000080f0f7c24 */ /* 0x000fce000f8e0200 */
[----:B------:R-:W2:Y:S01]  /*0270*/  LDC.64 R2, c[0x0][0x398] ;  /* 0x0000e600ff027b82 */ /* 0x000ea20000000a00 */
[----:B0-----:R-:W-:-:S04]  /*0280*/  IMAD.WIDE R8, R13, 0x4, R10 ;  /* 0x000000040d087825 */ /* 0x001fc800078e020a */
[C---:B------:R-:W-:Y:S02]  /*0290*/  IMAD.WIDE R10, R5.reuse, 0x4, R10 ;  /* 0x00000004050a7825 */ /* 0x040fe400078e020a */
[----:B------:R-:W3:Y:S02]  /*02a0*/  LDG.E R8, desc[UR4][R8.64] ;  /* 0x0000000408087981 */ /* 0x000ee4000c1e1900 */
[C---:B-1----:R-:W-:Y:S02]  /*02b0*/  IMAD.WIDE R6, R5.reuse, 0x4, R6 ;  /* 0x0000000405067825 */ /* 0x042fe400078e0206 */
[----:B------:R-:W3:Y:S04]  /*02c0*/  LDG.E R11, desc[UR4][R10.64] ;  /* 0x000000040a0b7981 */ /* 0x000ee8000c1e1900 */
[----:B------:R-:W4:Y:S01]  /*02d0*/  LDG.E R0, desc[UR4][R6.64+0x4] ;  /* 0x0000040406007981 */ /* 0x000f22000c1e1900 */
[----:B--2---:R-:W-:-:S03]  /*02e0*/  IMAD.WIDE R12, R5, 0x4, R2 ;  /* 0x00000004050c7825 */ /* 0x004fc600078e0202 */
[----:B------:R-:W4:Y:S01]  /*02f0*/  LDG.E R17, desc[UR4][R6.64] ;  /* 0x0000000406117981 */ /* 0x000f22000c1e1900 */
[----:B------:R-:W-:-:S03]  /*0300*/  IMAD.WIDE R2, R15, 0x4, R2 ;  /* 0x000000040f027825 */ /* 0x000fc600078e0202 */
[----:B------:R-:W2:Y:S01]  /*0310*/  LDG.E R13, desc[UR4][R12.64] ;  /* 0x000000040c0d7981 */ /* 0x000ea2000c1e1900 */
[----:B------:R-:W0:Y:S03]  /*0320*/  LDC.64 R14, c[0x0][0x380] ;  /* 0x0000e000ff0e7b82 */ /* 0x000e260000000a00 */
[----:B------:R-:W2:Y:S01]  /*0330*/  LDG.E R2, desc[UR4][R2.64] ;  /* 0x0000000402027981 */ /* 0x000ea2000c1e1900 */
[----:B0-----:R-:W-:-:S04]  /*0340*/  IMAD.WIDE R4, R5, 0x4, R14 ;  /* 0x0000000405047825 */ /* 0x001fc800078e020e */
[----:B---3--:R-:W-:Y:S01]  /*0350*/  FADD R19, R8, -R11 ;  /* 0x8000000b08137221 */ /* 0x008fe20000000000 */
[----:B----4-:R-:W-:-:S04]  /*0360*/  FADD R0, R0, -R17 ;  /* 0x8000001100007221 */ /* 0x010fc80000000000 */
[----:B------:R-:W-:Y:S01]  /*0370*/  FADD R19, R0, R19 ;  /* 0x0000001300137221 */ /* 0x000fe20000000000 */
[----:B--2---:R-:W-:-:S04]  /*0380*/  FADD R0, R2, -R13 ;  /* 0x8000000d02007221 */ /* 0x004fc80000000000 */
[----:B------:R-:W-:-:S05]  /*0390*/  FADD R19, R0, R19 ;  /* 0x0000001300137221 */ /* 0x000fca0000000000 */
[----:B------:R-:W-:Y:S01]  /*03a0*/  STG.E desc[UR4][R4.64], R19 ;  /* 0x0000001304007986 */ /* 0x000fe2000c101904 */
[----:B------:R-:W-:Y:S05]  /*03b0*/  EXIT ;  /* 0x000000000000794d */ /* 0x000fea0003800000 */
.L_x_34:
        /* <DEDUP_REMOVED lines=12> */
.L_x_44:


//--------------------- .nv.shared.reserved.0     --------------------------
	.section	.nv.shared.reserved.0,"aw",@nobits
	.weak		__nv_reservedSMEM_offset_0_alias
	.size		__nv_reservedSMEM_offset_0_alias, 0, 64
	.other		__nv_reservedSMEM_offset_0_alias,@"STO_CUDA_RESERVED_SHARED STV_DEFAULT"
__nv_reservedSMEM_offset_0_alias:
	.zero		0
	.zero		64


//--------------------- .nv.constant0.constant    --------------------------
	.section	.nv.constant0.constant,"a",@progbits
	.sectionflags	@""
	.align	4
.nv.constant0.constant:
	.zero		940


//--------------------- .nv.constant0.calc_borders --------------------------
	.section	.nv.constant0.calc_borders,"a",@progbits
	.sectionflags	@""
	.align	4
.nv.constant0.calc_borders:
	.zero		964


//--------------------- .nv.constant0.advect_smoke --------------------------
	.section	.nv.constant0.advect_smoke,"a",@progbits
	.sectionflags	@""
	.align	4
.nv.constant0.advect_smoke:
	.zero		960


//--------------------- .nv.constant0.advect_velocity --------------------------
	.section	.nv.constant0.advect_velocity,"a",@progbits
	.sectionflags	@""
	.align	4
.nv.constant0.advect_velocity:
	.zero		976


//--------------------- .nv.constant0.incompress  --------------------------
	.section	.nv.constant0.incompress,"a",@progbits
	.sectionflags	@""
	.align	4
.nv.constant0.incompress:
	.zero		948


//--------------------- .nv.constant0.pressure    --------------------------
	.section	.nv.constant0.pressure,"a",@progbits
	.sectionflags	@""
	.align	4
.nv.constant0.pressure:
	.zero		940


//--------------------- .nv.constant0.divergence  --------------------------
	.section	.nv.constant0.divergence,"a",@progbits
	.sectionflags	@""
	.align	4
.nv.constant0.divergence:
	.zero		948


//--------------------- SYMBOLS --------------------------

	.type		.nv.reservedSmem.offset0,@object
	.size		.nv.reservedSmem.offset0,0x4
